	.target	sm_100a

	.elftype	@"ET_EXEC"


//--------------------- .note.nv.tkinfo           --------------------------
	.section	.note.nv.tkinfo,"",@"SHT_NOTE"
	.sectionflags	@"SHF_NOTE_NV_TKINFO"
	.tkinfo
        /*0018*/ 	.word	0x00000002
        /*0030*/ 	.string	""
        /*0030*/ 	.string	"ptxas"
        /*0030*/ 	.string	"Cuda compilation tools, release 13.0, V13.0.88"
        /*0030*/ 	.string	"Build cuda_13.0.r13.0/compiler.36424714_0"
        /*0030*/ 	.string	"-arch sm_100a -m 64 "



//--------------------- .note.nv.cuinfo           --------------------------
	.section	.note.nv.cuinfo,"",@"SHT_NOTE"
	.sectionflags	@"SHF_NOTE_NV_CUINFO"
        /*0018*/ 	.short	0x0002
        /*001a*/ 	.short	0x0064
        /*001c*/ 	.short	0x0082
	.zero		2


//--------------------- .nv.info                  --------------------------
	.section	.nv.info,"",@"SHT_CUDA_INFO"
	.align	4


	//----- nvinfo : EIATTR_REGCOUNT
	.align		4
        /*0000*/ 	.byte	0x04, 0x2f
        /*0002*/ 	.short	(.L_19 - .L_18)
	.align		4
.L_18:
        /*0004*/ 	.word	index@(_ZN7cutlass13device_kernelINS_4gemm6kernel13GemmUniversalIN4cute5tupleIJiiiiEEENS1_10collective13CollectiveMmaINS1_35MainloopSm100TmaUmmaWarpSpecializedILi6ELi2ELi4ENS5_IJNS4_1CILi1EEESB_SB_EEEEENS5_IJNSA_ILi128EEESE_NSA_ILi64EEEEEENS_12float_e4m3_tENS5_IJlSB_lEEESH_SI_NS4_8TiledMMAINS4_8MMA_AtomIJNS4_10MMA_TraitsINS4_19SM100_MMA_F8F6F4_SSEJSH_SH_fSE_SE_NS4_17integral_constantINS4_4UMMA5MajorELSP_0EEESQ_NSN_INSO_7ScaleInELSR_0EEESS_EEEEEENS4_6LayoutISC_NS5_IJNSA_ILi0EEESW_SW_EEEEENS5_IJNS4_10UnderscoreESZ_SZ_EEEEENS4_13SM90_TMA_LOADENS4_14ComposedLayoutINS4_7SwizzleILi2ELi4ELi3EEENS4_18smem_ptr_flag_bitsILi8EEENSV_INS5_IJNSA_ILi8EEESF_EEENS5_IJSF_SB_EEEEEEEvNS4_8identityES12_S1C_vS1D_EENS_8epilogue10collective18CollectiveEpilogueINS1F_23Sm100TmaWarpSpecializedILi2ELi2ELi64ELb0ELb0EEEJSG_NS5_IJNSV_ISE_SB_EENSV_ISF_SB_EEEEESH_SI_SH_SI_NS1F_6fusion15FusionCallbacksIS1J_NS1N_17LinearCombinationISH_fSH_fLNS_15FloatRoundStyleE2EEESG_S1M_JEEENS4_5SM1004TMEM4LOAD26SM100_TMEM_LOAD_32dp32b64xES12_S1C_NS4_39AutoVectorizingCopyWithAssumedAlignmentILi128EEENS4_14SM90_TMA_STOREES1C_S1Y_S1Y_EEEvvEEEEvNT_6ParamsE)
        /*0008*/ 	.word	0x000000e0


	//----- nvinfo : EIATTR_FRAME_SIZE
	.align		4
.L_19:
        /*000c*/ 	.byte	0x04, 0x11
        /*000e*/ 	.short	(.L_21 - .L_20)
	.align		4
.L_20:
        /*0010*/ 	.word	index@($__internal_2_$__cuda_sm10x_tcgen05_guardrail_trap_unallocated_columns_being_dealloced)
        /*0014*/ 	.word	0x00000000


	//----- nvinfo : EIATTR_FRAME_SIZE
	.align		4
.L_21:
        /*0018*/ 	.byte	0x04, 0x11
        /*001a*/ 	.short	(.L_23 - .L_22)
	.align		4
.L_22:
        /*001c*/ 	.word	index@($__internal_1_$__cuda_sm10x_tcgen05_guardrail_trap_phase_invalid_during_alloc)
        /*0020*/ 	.word	0x00000000


	//----- nvinfo : EIATTR_FRAME_SIZE
	.align		4
.L_23:
        /*0024*/ 	.byte	0x04, 0x11
        /*0026*/ 	.short	(.L_25 - .L_24)
	.align		4
.L_24:
        /*0028*/ 	.word	index@($__internal_0_$__cuda_sm10x_tcgen05_guardrail_trap_col_being_dealloced_not_returned_by_alloc)
        /*002c*/ 	.word	0x00000000


	//----- nvinfo : EIATTR_FRAME_SIZE
	.align		4
.L_25:
        /*0030*/ 	.byte	0x04, 0x11
        /*0032*/ 	.short	(.L_27 - .L_26)
	.align		4
.L_26:
        /*0034*/ 	.word	index@(_ZN7cutlass13device_kernelINS_4gemm6kernel13GemmUniversalIN4cute5tupleIJiiiiEEENS1_10collective13CollectiveMmaINS1_35MainloopSm100TmaUmmaWarpSpecializedILi6ELi2ELi4ENS5_IJNS4_1CILi1EEESB_SB_EEEEENS5_IJNSA_ILi128EEESE_NSA_ILi64EEEEEENS_12float_e4m3_tENS5_IJlSB_lEEESH_SI_NS4_8TiledMMAINS4_8MMA_AtomIJNS4_10MMA_TraitsINS4_19SM100_MMA_F8F6F4_SSEJSH_SH_fSE_SE_NS4_17integral_constantINS4_4UMMA5MajorELSP_0EEESQ_NSN_INSO_7ScaleInELSR_0EEESS_EEEEEENS4_6LayoutISC_NS5_IJNSA_ILi0EEESW_SW_EEEEENS5_IJNS4_10UnderscoreESZ_SZ_EEEEENS4_13SM90_TMA_LOADENS4_14ComposedLayoutINS4_7SwizzleILi2ELi4ELi3EEENS4_18smem_ptr_flag_bitsILi8EEENSV_INS5_IJNSA_ILi8EEESF_EEENS5_IJSF_SB_EEEEEEEvNS4_8identityES12_S1C_vS1D_EENS_8epilogue10collective18CollectiveEpilogueINS1F_23Sm100TmaWarpSpecializedILi2ELi2ELi64ELb0ELb0EEEJSG_NS5_IJNSV_ISE_SB_EENSV_ISF_SB_EEEEESH_SI_SH_SI_NS1F_6fusion15FusionCallbacksIS1J_NS1N_17LinearCombinationISH_fSH_fLNS_15FloatRoundStyleE2EEESG_S1M_JEEENS4_5SM1004TMEM4LOAD26SM100_TMEM_LOAD_32dp32b64xES12_S1C_NS4_39AutoVectorizingCopyWithAssumedAlignmentILi128EEENS4_14SM90_TMA_STOREES1C_S1Y_S1Y_EEEvvEEEEvNT_6ParamsE)
        /*0038*/ 	.word	0x00000000


	//----- nvinfo : EIATTR_MIN_STACK_SIZE
	.align		4
.L_27:
        /*003c*/ 	.byte	0x04, 0x12
        /*003e*/ 	.short	(.L_29 - .L_28)
	.align		4
.L_28:
        /*0040*/ 	.word	index@(_ZN7cutlass13device_kernelINS_4gemm6kernel13GemmUniversalIN4cute5tupleIJiiiiEEENS1_10collective13CollectiveMmaINS1_35MainloopSm100TmaUmmaWarpSpecializedILi6ELi2ELi4ENS5_IJNS4_1CILi1EEESB_SB_EEEEENS5_IJNSA_ILi128EEESE_NSA_ILi64EEEEEENS_12float_e4m3_tENS5_IJlSB_lEEESH_SI_NS4_8TiledMMAINS4_8MMA_AtomIJNS4_10MMA_TraitsINS4_19SM100_MMA_F8F6F4_SSEJSH_SH_fSE_SE_NS4_17integral_constantINS4_4UMMA5MajorELSP_0EEESQ_NSN_INSO_7ScaleInELSR_0EEESS_EEEEEENS4_6LayoutISC_NS5_IJNSA_ILi0EEESW_SW_EEEEENS5_IJNS4_10UnderscoreESZ_SZ_EEEEENS4_13SM90_TMA_LOADENS4_14ComposedLayoutINS4_7SwizzleILi2ELi4ELi3EEENS4_18smem_ptr_flag_bitsILi8EEENSV_INS5_IJNSA_ILi8EEESF_EEENS5_IJSF_SB_EEEEEEEvNS4_8identityES12_S1C_vS1D_EENS_8epilogue10collective18CollectiveEpilogueINS1F_23Sm100TmaWarpSpecializedILi2ELi2ELi64ELb0ELb0EEEJSG_NS5_IJNSV_ISE_SB_EENSV_ISF_SB_EEEEESH_SI_SH_SI_NS1F_6fusion15FusionCallbacksIS1J_NS1N_17LinearCombinationISH_fSH_fLNS_15FloatRoundStyleE2EEESG_S1M_JEEENS4_5SM1004TMEM4LOAD26SM100_TMEM_LOAD_32dp32b64xES12_S1C_NS4_39AutoVectorizingCopyWithAssumedAlignmentILi128EEENS4_14SM90_TMA_STOREES1C_S1Y_S1Y_EEEvvEEEEvNT_6ParamsE)
        /*0044*/ 	.word	0x00000000
.L_29:


//--------------------- .nv.compat                --------------------------
	.section	.nv.compat,"",@"SHT_CUDA_COMPAT_INFO"
	.align	4
        /*0000*/ 	.byte	0x02, 0x09, 0x01, 0x00, 0x02, 0x02, 0x02, 0x00, 0x02, 0x05, 0x05, 0x00, 0x03, 0x07, 0x01, 0x01
        /*0010*/ 	.byte	0x02, 0x03, 0x01, 0x00, 0x02, 0x06, 0x01, 0x00, 0x04, 0x0b, 0x08, 0x00, 0x09, 0x00, 0x00, 0x00
        /*0020*/ 	.byte	0x00, 0x00, 0x00, 0x00


//--------------------- .nv.info._ZN7cutlass13device_kernelINS_4gemm6kernel13GemmUniversalIN4cute5tupleIJiiiiEEENS1_10collective13CollectiveMmaINS1_35MainloopSm100TmaUmmaWarpSpecializedILi6ELi2ELi4ENS5_IJNS4_1CILi1EEESB_SB_EEEEENS5_IJNSA_ILi128EEESE_NSA_ILi64EEEEEENS_12float_e4m3_tENS5_IJlSB_lEEESH_SI_NS4_8TiledMMAINS4_8MMA_AtomIJNS4_10MMA_TraitsINS4_19SM100_MMA_F8F6F4_SSEJSH_SH_fSE_SE_NS4_17integral_constantINS4_4UMMA5MajorELSP_0EEESQ_NSN_INSO_7ScaleInELSR_0EEESS_EEEEEENS4_6LayoutISC_NS5_IJNSA_ILi0EEESW_SW_EEEEENS5_IJNS4_10UnderscoreESZ_SZ_EEEEENS4_13SM90_TMA_LOADENS4_14ComposedLayoutINS4_7SwizzleILi2ELi4ELi3EEENS4_18smem_ptr_flag_bitsILi8EEENSV_INS5_IJNSA_ILi8EEESF_EEENS5_IJSF_SB_EEEEEEEvNS4_8identityES12_S1C_vS1D_EENS_8epilogue10collective18CollectiveEpilogueINS1F_23Sm100TmaWarpSpecializedILi2ELi2ELi64ELb0ELb0EEEJSG_NS5_IJNSV_ISE_SB_EENSV_ISF_SB_EEEEESH_SI_SH_SI_NS1F_6fusion15FusionCallbacksIS1J_NS1N_17LinearCombinationISH_fSH_fLNS_15FloatRoundStyleE2EEESG_S1M_JEEENS4_5SM1004TMEM4LOAD26SM100_TMEM_LOAD_32dp32b64xES12_S1C_NS4_39AutoVectorizingCopyWithAssumedAlignmentILi128EEENS4_14SM90_TMA_STOREES1C_S1Y_S1Y_EEEvvEEEEvNT_6ParamsE --------------------------
	.section	.nv.info._ZN7cutlass13device_kernelINS_4gemm6kernel13GemmUniversalIN4cute5tupleIJiiiiEEENS1_10collective13CollectiveMmaINS1_35MainloopSm100TmaUmmaWarpSpecializedILi6ELi2ELi4ENS5_IJNS4_1CILi1EEESB_SB_EEEEENS5_IJNSA_ILi128EEESE_NSA_ILi64EEEEEENS_12float_e4m3_tENS5_IJlSB_lEEESH_SI_NS4_8TiledMMAINS4_8MMA_AtomIJNS4_10MMA_TraitsINS4_19SM100_MMA_F8F6F4_SSEJSH_SH_fSE_SE_NS4_17integral_constantINS4_4UMMA5MajorELSP_0EEESQ_NSN_INSO_7ScaleInELSR_0EEESS_EEEEEENS4_6LayoutISC_NS5_IJNSA_ILi0EEESW_SW_EEEEENS5_IJNS4_10UnderscoreESZ_SZ_EEEEENS4_13SM90_TMA_LOADENS4_14ComposedLayoutINS4_7SwizzleILi2ELi4ELi3EEENS4_18smem_ptr_flag_bitsILi8EEENSV_INS5_IJNSA_ILi8EEESF_EEENS5_IJSF_SB_EEEEEEEvNS4_8identityES12_S1C_vS1D_EENS_8epilogue10collective18CollectiveEpilogueINS1F_23Sm100TmaWarpSpecializedILi2ELi2ELi64ELb0ELb0EEEJSG_NS5_IJNSV_ISE_SB_EENSV_ISF_SB_EEEEESH_SI_SH_SI_NS1F_6fusion15FusionCallbacksIS1J_NS1N_17LinearCombinationISH_fSH_fLNS_15FloatRoundStyleE2EEESG_S1M_JEEENS4_5SM1004TMEM4LOAD26SM100_TMEM_LOAD_32dp32b64xES12_S1C_NS4_39AutoVectorizingCopyWithAssumedAlignmentILi128EEENS4_14SM90_TMA_STOREES1C_S1Y_S1Y_EEEvvEEEEvNT_6ParamsE,"",@"SHT_CUDA_INFO"
	.sectionflags	@""
	.align	4


	//----- nvinfo : EIATTR_CUDA_API_VERSION
	.align		4
        /*0000*/ 	.byte	0x04, 0x37
        /*0002*/ 	.short	(.L_31 - .L_30)
.L_30:
        /*0004*/ 	.word	0x00000082


	//----- nvinfo : EIATTR_KPARAM_INFO
	.align		4
.L_31:
        /*0008*/ 	.byte	0x04, 0x17
        /*000a*/ 	.short	(.L_33 - .L_32)
.L_32:
        /*000c*/ 	.word	0x00000000
        /*0010*/ 	.short	0x0000
        /*0012*/ 	.short	0x0000
        /*0014*/ 	.byte	0x00, 0xf0, 0x01, 0x20


	//----- nvinfo : EIATTR_AT_ENTRY_FRAGMENTS
	.align		4
.L_33:
        /*0018*/ 	.byte	0x04, 0x4f
        /*001a*/ 	.short	(.L_35 - .L_34)


	//   ....[0]....
.L_34:
        /*001c*/ 	.word	0x00000006


	//----- nvinfo : EIATTR_RESERVED_SMEM_USED
	.align		4
.L_35:
        /*0020*/ 	.byte	0x01, 0x41
	.zero		2


	//----- nvinfo : EIATTR_SPARSE_MMA_MASK
	.align		4
        /*0024*/ 	.byte	0x03, 0x50
        /*0026*/ 	.short	0x0000


	//----- nvinfo : EIATTR_TCGEN05_1CTA_USED
	.align		4
        /*0028*/ 	.byte	0x01, 0x51
	.zero		2


	//----- nvinfo : EIATTR_MAXREG_COUNT
	.align		4
        /*002c*/ 	.byte	0x03, 0x1b
        /*002e*/ 	.short	0x00ff


	//----- nvinfo : EIATTR_NUM_BARRIERS
	.align		4
        /*0030*/ 	.byte	0x02, 0x4c
        /*0032*/ 	.byte	0x07
	.zero		1


	//----- nvinfo : EIATTR_EXTERNS
	.align		4
        /*0034*/ 	.byte	0x04, 0x0f
        /*0036*/ 	.short	(.L_37 - .L_36)


	//   ....[0]....
	.align		4
.L_36:
        /*0038*/ 	.word	index@(__assertfail)


	//----- nvinfo : EIATTR_MERCURY_ISA_VERSION
	.align		4
.L_37:
        /*003c*/ 	.byte	0x03, 0x5f
        /*003e*/ 	.short	0x0101


	//----- nvinfo : EIATTR_INT_WARP_WIDE_INSTR_OFFSETS
	.align		4
        /*0040*/ 	.byte	0x04, 0x31
        /*0042*/ 	.short	(.L_39 - .L_38)


	//   ....[0]....
.L_38:
        /*0044*/ 	.word	0x00001dc0


	//   ....[1]....
        /*0048*/ 	.word	0x00003850


	//   ....[2]....
        /*004c*/ 	.word	0x00003870


	//   ....[3]....
        /*0050*/ 	.word	0x000038a0


	//   ....[4]....
        /*0054*/ 	.word	0x000041d0


	//   ....[5]....
        /*0058*/ 	.word	0x00004240


	//   ....[6]....
        /*005c*/ 	.word	0x00004420


	//   ....[7]....
        /*0060*/ 	.word	0x00004580


	//----- nvinfo : EIATTR_COOP_GROUP_MASK_REGIDS
	.align		4
.L_39:
        /*0064*/ 	.byte	0x04, 0x29
        /*0066*/ 	.short	(.L_41 - .L_40)


	//   ....[0]....
.L_40:
        /*0068*/ 	.word	0xffffffff


	//   ....[1]....
        /*006c*/ 	.word	0xffffffff


	//   ....[2]....
        /*0070*/ 	.word	0xffffffff


	//   ....[3]....
        /*0074*/ 	.word	0xffffffff


	//   ....[4]....
        /*0078*/ 	.word	0xffffffff


	//   ....[5]....
        /*007c*/ 	.word	0xffffffff


	//   ....[6]....
        /*0080*/ 	.word	0xffffffff


	//   ....[7]....
        /*0084*/ 	.word	0xffffffff


	//   ....[8]....
        /*0088*/ 	.word	0xffffffff


	//   ....[9]....
        /*008c*/ 	.word	0xffffffff


	//   ....[10]....
        /*0090*/ 	.word	0xffffffff


	//   ....[11]....
        /*0094*/ 	.word	0xffffffff


	//   ....[12]....
        /*0098*/ 	.word	0xffffffff


	//----- nvinfo : EIATTR_COOP_GROUP_INSTR_OFFSETS
	.align		4
.L_41:
        /*009c*/ 	.byte	0x04, 0x28
        /*009e*/ 	.short	(.L_43 - .L_42)


	//   ....[0]....
.L_42:
        /*00a0*/ 	.word	0x00000090


	//   ....[1]....
        /*00a4*/ 	.word	0x000004d0


	//   ....[2]....
        /*00a8*/ 	.word	0x00000680


	//   ....[3]....
        /*00ac*/ 	.word	0x000007e0


	//   ....[4]....
        /*00b0*/ 	.word	0x000008e0


	//   ....[5]....
        /*00b4*/ 	.word	0x00000a50


	//   ....[6]....
        /*00b8*/ 	.word	0x00000bf0


	//   ....[7]....
        /*00bc*/ 	.word	0x00001ca0


	//   ....[8]....
        /*00c0*/ 	.word	0x00002ba0


	//   ....[9]....
        /*00c4*/ 	.word	0x00002db0


	//   ....[10]....
        /*00c8*/ 	.word	0x00002de0


	//   ....[11]....
        /*00cc*/ 	.word	0x00003730


	//   ....[12]....
        /*00d0*/ 	.word	0x00003960


	//----- nvinfo : EIATTR_VRC_CTA_INIT_COUNT
	.align		4
.L_43:
        /*00d4*/ 	.byte	0x02, 0x4a
        /*00d6*/ 	.byte	0x80
	.zero		1


	//----- nvinfo : EIATTR_SYSCALL_OFFSETS
	.align		4
        /*00d8*/ 	.byte	0x04, 0x46
        /*00da*/ 	.short	(.L_45 - .L_44)


	//   ....[0]....
.L_44:
        /*00dc*/ 	.word	0x00004fb0


	//   ....[1]....
        /*00e0*/ 	.word	0x000050f0


	//   ....[2]....
        /*00e4*/ 	.word	0x00005950


	//   ....[3]....
        /*00e8*/ 	.word	0x00006f60


	//----- nvinfo : EIATTR_MBARRIER_INSTR_OFFSETS
	.align		4
.L_45:
        /*00ec*/ 	.byte	0x04, 0x39
        /*00ee*/ 	.short	(.L_47 - .L_46)


	//   ....[0]....
.L_46:
        /*00f0*/ 	.word	0x000005b0
        /*00f4*/ 	.word	0x000000ff
        /*00f8*/ 	.word	0x00000000
        /*00fc*/ 	.short	0x0100
        /*00fe*/ 	.byte	0x05
	.zero		1


	//   ....[1]....
        /*0100*/ 	.word	0x000005c0
        /*0104*/ 	.word	0x000000ff
        /*0108*/ 	.word	0x00000030
        /*010c*/ 	.short	0x0100
        /*010e*/ 	.byte	0x05
	.zero		1


	//   ....[2]....
        /*0110*/ 	.word	0x000005d0
        /*0114*/ 	.word	0x000000ff
        /*0118*/ 	.word	0x00000008
        /*011c*/ 	.short	0x0100
        /*011e*/ 	.byte	0x05
	.zero		1


	//   ....[3]....
        /*0120*/ 	.word	0x000005e0
        /*0124*/ 	.word	0x000000ff
        /*0128*/ 	.word	0x00000038
        /*012c*/ 	.short	0x0100
        /*012e*/ 	.byte	0x05
	.zero		1


	//   ....[4]....
        /*0130*/ 	.word	0x000005f0
        /*0134*/ 	.word	0x000000ff
        /*0138*/ 	.word	0x00000010
        /*013c*/ 	.short	0x0100
        /*013e*/ 	.byte	0x05
	.zero		1


	//   ....[5]....
        /*0140*/ 	.word	0x00000600
        /*0144*/ 	.word	0x000000ff
        /*0148*/ 	.word	0x00000040
        /*014c*/ 	.short	0x0100
        /*014e*/ 	.byte	0x05
	.zero		1


	//   ....[6]....
        /*0150*/ 	.word	0x00000610
        /*0154*/ 	.word	0x000000ff
        /*0158*/ 	.word	0x00000018
        /*015c*/ 	.short	0x0100
        /*015e*/ 	.byte	0x05
	.zero		1


	//   ....[7]....
        /*0160*/ 	.word	0x00000620
        /*0164*/ 	.word	0x000000ff
        /*0168*/ 	.word	0x00000048
        /*016c*/ 	.short	0x0100
        /*016e*/ 	.byte	0x05
	.zero		1


	//   ....[8]....
        /*0170*/ 	.word	0x00000630
        /*0174*/ 	.word	0x000000ff
        /*0178*/ 	.word	0x00000020
        /*017c*/ 	.short	0x0100
        /*017e*/ 	.byte	0x05
	.zero		1


	//   ....[9]....
        /*0180*/ 	.word	0x00000640
        /*0184*/ 	.word	0x000000ff
        /*0188*/ 	.word	0x00000050
        /*018c*/ 	.short	0x0100
        /*018e*/ 	.byte	0x05
	.zero		1


	//   ....[10]....
        /*0190*/ 	.word	0x00000650
        /*0194*/ 	.word	0x000000ff
        /*0198*/ 	.word	0x00000028
        /*019c*/ 	.short	0x0100
        /*019e*/ 	.byte	0x05
	.zero		1


	//   ....[11]....
        /*01a0*/ 	.word	0x00000660
        /*01a4*/ 	.word	0x000000ff
        /*01a8*/ 	.word	0x00000058
        /*01ac*/ 	.short	0x0100
        /*01ae*/ 	.byte	0x05
	.zero		1


	//   ....[12]....
        /*01b0*/ 	.word	0x00000790
        /*01b4*/ 	.word	0x000000ff
        /*01b8*/ 	.word	0x00000060
        /*01bc*/ 	.short	0x0100
        /*01be*/ 	.byte	0x07
	.zero		1


	//   ....[13]....
        /*01c0*/ 	.word	0x000007a0
        /*01c4*/ 	.word	0x000000ff
        /*01c8*/ 	.word	0x00000070
        /*01cc*/ 	.short	0x0100
        /*01ce*/ 	.byte	0x07
	.zero		1


	//   ....[14]....
        /*01d0*/ 	.word	0x000007b0
        /*01d4*/ 	.word	0x000000ff
        /*01d8*/ 	.word	0x00000068
        /*01dc*/ 	.short	0x0100
        /*01de*/ 	.byte	0x07
	.zero		1


	//   ....[15]....
        /*01e0*/ 	.word	0x000007c0
        /*01e4*/ 	.word	0x000000ff
        /*01e8*/ 	.word	0x00000078
        /*01ec*/ 	.short	0x0100
        /*01ee*/ 	.byte	0x07
	.zero		1


	//   ....[16]....
        /*01f0*/ 	.word	0x000008b0
        /*01f4*/ 	.word	0x000000ff
        /*01f8*/ 	.word	0x00000080
        /*01fc*/ 	.short	0x0100
        /*01fe*/ 	.byte	0x05
	.zero		1


	//   ....[17]....
        /*0200*/ 	.word	0x000008c0
        /*0204*/ 	.word	0x000000ff
        /*0208*/ 	.word	0x00000088
        /*020c*/ 	.short	0x0100
        /*020e*/ 	.byte	0x05
	.zero		1


	//   ....[18]....
        /*0210*/ 	.word	0x00000a00
        /*0214*/ 	.word	0x000000ff
        /*0218*/ 	.word	0x00000090
        /*021c*/ 	.short	0x0100
        /*021e*/ 	.byte	0x05
	.zero		1


	//   ....[19]....
        /*0220*/ 	.word	0x00000a10
        /*0224*/ 	.word	0x000000ff
        /*0228*/ 	.word	0x000000a0
        /*022c*/ 	.short	0x0100
        /*022e*/ 	.byte	0x05
	.zero		1


	//   ....[20]....
        /*0230*/ 	.word	0x00000a20
        /*0234*/ 	.word	0x000000ff
        /*0238*/ 	.word	0x00000098
        /*023c*/ 	.short	0x0100
        /*023e*/ 	.byte	0x05
	.zero		1


	//   ....[21]....
        /*0240*/ 	.word	0x00000a30
        /*0244*/ 	.word	0x000000ff
        /*0248*/ 	.word	0x000000a8
        /*024c*/ 	.short	0x0100
        /*024e*/ 	.byte	0x05
	.zero		1


	//   ....[22]....
        /*0250*/ 	.word	0x00000b60
        /*0254*/ 	.word	0x000000ff
        /*0258*/ 	.word	0x000000b0
        /*025c*/ 	.short	0x0100
        /*025e*/ 	.byte	0x07
	.zero		1


	//   ....[23]....
        /*0260*/ 	.word	0x00000b70
        /*0264*/ 	.word	0x000000ff
        /*0268*/ 	.word	0x000000d0
        /*026c*/ 	.short	0x0100
        /*026e*/ 	.byte	0x07
	.zero		1


	//   ....[24]....
        /*0270*/ 	.word	0x00000b80
        /*0274*/ 	.word	0x000000ff
        /*0278*/ 	.word	0x000000b8
        /*027c*/ 	.short	0x0100
        /*027e*/ 	.byte	0x07
	.zero		1


	//   ....[25]....
        /*0280*/ 	.word	0x00000b90
        /*0284*/ 	.word	0x000000ff
        /*0288*/ 	.word	0x000000d8
        /*028c*/ 	.short	0x0100
        /*028e*/ 	.byte	0x07
	.zero		1


	//   ....[26]....
        /*0290*/ 	.word	0x00000ba0
        /*0294*/ 	.word	0x000000ff
        /*0298*/ 	.word	0x000000c0
        /*029c*/ 	.short	0x0100
        /*029e*/ 	.byte	0x07
	.zero		1


	//   ....[27]....
        /*02a0*/ 	.word	0x00000bb0
        /*02a4*/ 	.word	0x000000ff
        /*02a8*/ 	.word	0x000000e0
        /*02ac*/ 	.short	0x0100
        /*02ae*/ 	.byte	0x07
	.zero		1


	//   ....[28]....
        /*02b0*/ 	.word	0x00000bc0
        /*02b4*/ 	.word	0x000000ff
        /*02b8*/ 	.word	0x000000c8
        /*02bc*/ 	.short	0x0100
        /*02be*/ 	.byte	0x07
	.zero		1


	//   ....[29]....
        /*02c0*/ 	.word	0x00000bd0
        /*02c4*/ 	.word	0x000000ff
        /*02c8*/ 	.word	0x000000e8
        /*02cc*/ 	.short	0x0100
        /*02ce*/ 	.byte	0x07
	.zero		1


	//   ....[30]....
        /*02d0*/ 	.word	0x00000cc0
        /*02d4*/ 	.word	0x000000ff
        /*02d8*/ 	.word	0x000000f0
        /*02dc*/ 	.short	0x0100
        /*02de*/ 	.byte	0x05
	.zero		1


	//   ....[31]....
        /*02e0*/ 	.word	0x00000cd0
        /*02e4*/ 	.word	0x000000ff
        /*02e8*/ 	.word	0x00000100
        /*02ec*/ 	.short	0x0100
        /*02ee*/ 	.byte	0x05
	.zero		1


	//   ....[32]....
        /*02f0*/ 	.word	0x00000ce0
        /*02f4*/ 	.word	0x000000ff
        /*02f8*/ 	.word	0x000000f8
        /*02fc*/ 	.short	0x0100
        /*02fe*/ 	.byte	0x05
	.zero		1


	//   ....[33]....
        /*0300*/ 	.word	0x00000cf0
        /*0304*/ 	.word	0x000000ff
        /*0308*/ 	.word	0x00000108
        /*030c*/ 	.short	0x0100
        /*030e*/ 	.byte	0x05
	.zero		1


	//   ....[34]....
        /*0310*/ 	.word	0x000015c0
        /*0314*/ 	.word	0x00000003
        /*0318*/ 	.word	0x00000100
        /*031c*/ 	.short	0x010a
        /*031e*/ 	.byte	0xff
	.zero		1


	//   ....[35]....
        /*0320*/ 	.word	0x000015f0
        /*0324*/ 	.word	0x00000003
        /*0328*/ 	.word	0x000000f0
        /*032c*/ 	.short	0x0101
        /*032e*/ 	.byte	0xff
	.zero		1


	//   ....[36]....
        /*0330*/ 	.word	0x000016c0
        /*0334*/ 	.word	0x000000ff
        /*0338*/ 	.word	0x00000030
        /*033c*/ 	.short	0x010a
        /*033e*/ 	.byte	0x08
	.zero		1


	//   ....[37]....
        /*0340*/ 	.word	0x00001760
        /*0344*/ 	.word	0x000000ff
        /*0348*/ 	.word	0x00000030
        /*034c*/ 	.short	0x010a
        /*034e*/ 	.byte	0x21
	.zero		1


	//   ....[38]....
        /*0350*/ 	.word	0x000018c0
        /*0354*/ 	.word	0x000000ff
        /*0358*/ 	.word	0x00000030
        /*035c*/ 	.short	0x010a
        /*035e*/ 	.byte	0x08
	.zero		1


	//   ....[39]....
        /*0360*/ 	.word	0x000019b0
        /*0364*/ 	.word	0x000000ff
        /*0368*/ 	.word	0x00000088
        /*036c*/ 	.short	0x0101
        /*036e*/ 	.byte	0x04
	.zero		1


	//   ....[40]....
        /*0370*/ 	.word	0x000019d0
        /*0374*/ 	.word	0x000000ff
        /*0378*/ 	.word	0x00000030
        /*037c*/ 	.short	0x010a
        /*037e*/ 	.byte	0x08
	.zero		1


	//   ....[41]....
        /*0380*/ 	.word	0x00001a50
        /*0384*/ 	.word	0x000000ff
        /*0388*/ 	.word	0x00000030
        /*038c*/ 	.short	0x010a
        /*038e*/ 	.byte	0x11
	.zero		1


	//   ....[42]....
        /*0390*/ 	.word	0x00001bb0
        /*0394*/ 	.word	0x000000ff
        /*0398*/ 	.word	0x00000030
        /*039c*/ 	.short	0x010a
        /*039e*/ 	.byte	0x08
	.zero		1


	//   ....[43]....
        /*03a0*/ 	.word	0x00001cd0
        /*03a4*/ 	.word	0x00000002
        /*03a8*/ 	.word	0x00000090
        /*03ac*/ 	.short	0x010a
        /*03ae*/ 	.byte	0xff
	.zero		1


	//   ....[44]....
        /*03b0*/ 	.word	0x00001d90
        /*03b4*/ 	.word	0x00000002
        /*03b8*/ 	.word	0x00000000
        /*03bc*/ 	.short	0x0101
        /*03be*/ 	.byte	0xff
	.zero		1


	//   ....[45]....
        /*03c0*/ 	.word	0x000022f0
        /*03c4*/ 	.word	0x000000ff
        /*03c8*/ 	.word	0x00000000
        /*03cc*/ 	.short	0x010a
        /*03ce*/ 	.byte	0x05
	.zero		1


	//   ....[46]....
        /*03d0*/ 	.word	0x00002380
        /*03d4*/ 	.word	0x000000ff
        /*03d8*/ 	.word	0x00000000
        /*03dc*/ 	.short	0x010a
        /*03de*/ 	.byte	0x05
	.zero		1


	//   ....[47]....
        /*03e0*/ 	.word	0x00002410
        /*03e4*/ 	.word	0x000000ff
        /*03e8*/ 	.word	0x00000000
        /*03ec*/ 	.short	0x010a
        /*03ee*/ 	.byte	0x05
	.zero		1


	//   ....[48]....
        /*03f0*/ 	.word	0x000024a0
        /*03f4*/ 	.word	0x000000ff
        /*03f8*/ 	.word	0x00000000
        /*03fc*/ 	.short	0x010a
        /*03fe*/ 	.byte	0x05
	.zero		1


	//   ....[49]....
        /*0400*/ 	.word	0x00002530
        /*0404*/ 	.word	0x000000ff
        /*0408*/ 	.word	0x00000000
        /*040c*/ 	.short	0x010a
        /*040e*/ 	.byte	0x05
	.zero		1


	//   ....[50]....
        /*0410*/ 	.word	0x000025d0
        /*0414*/ 	.word	0x00000000
        /*0418*/ 	.word	0x00000000
        /*041c*/ 	.short	0x010a
        /*041e*/ 	.byte	0xff
	.zero		1


	//   ....[51]....
        /*0420*/ 	.word	0x000026f0
        /*0424*/ 	.word	0x00000000
        /*0428*/ 	.word	0x000000f0
        /*042c*/ 	.short	0x010a
        /*042e*/ 	.byte	0xff
	.zero		1


	//   ....[52]....
        /*0430*/ 	.word	0x00002750
        /*0434*/ 	.word	0x00000004
        /*0438*/ 	.word	0x00000000
        /*043c*/ 	.short	0x0101
        /*043e*/ 	.byte	0xff
	.zero		1


	//   ....[53]....
        /*0440*/ 	.word	0x00002770
        /*0444*/ 	.word	0x000000ff
        /*0448*/ 	.word	0x000000a0
        /*044c*/ 	.short	0x010a
        /*044e*/ 	.byte	0x05
	.zero		1


	//   ....[54]....
        /*0450*/ 	.word	0x00002890
        /*0454*/ 	.word	0x00000000
        /*0458*/ 	.word	0x00000090
        /*045c*/ 	.short	0x010a
        /*045e*/ 	.byte	0xff
	.zero		1


	//   ....[55]....
        /*0460*/ 	.word	0x000029a0
        /*0464*/ 	.word	0x00000000
        /*0468*/ 	.word	0x00000000
        /*046c*/ 	.short	0x0101
        /*046e*/ 	.byte	0xff
	.zero		1


	//   ....[56]....
        /*0470*/ 	.word	0x00002a30
        /*0474*/ 	.word	0x000000ff
        /*0478*/ 	.word	0x000000a0
        /*047c*/ 	.short	0x0106
        /*047e*/ 	.byte	0x05
	.zero		1


	//   ....[57]....
        /*0480*/ 	.word	0x00002a50
        /*0484*/ 	.word	0x000000ff
        /*0488*/ 	.word	0x000000a0
        /*048c*/ 	.short	0x010a
        /*048e*/ 	.byte	0x05
	.zero		1


	//   ....[58]....
        /*0490*/ 	.word	0x00002ae0
        /*0494*/ 	.word	0x000000ff
        /*0498*/ 	.word	0x000000a0
        /*049c*/ 	.short	0x0106
        /*049e*/ 	.byte	0x04
	.zero		1


	//   ....[59]....
        /*04a0*/ 	.word	0x00002b20
        /*04a4*/ 	.word	0x00000000
        /*04a8*/ 	.word	0x000000a0
        /*04ac*/ 	.short	0x010a
        /*04ae*/ 	.byte	0xff
	.zero		1


	//   ....[60]....
        /*04b0*/ 	.word	0x00003020
        /*04b4*/ 	.word	0x00000000
        /*04b8*/ 	.word	0x00000090
        /*04bc*/ 	.short	0x010a
        /*04be*/ 	.byte	0xff
	.zero		1


	//   ....[61]....
        /*04c0*/ 	.word	0x00003130
        /*04c4*/ 	.word	0x00000003
        /*04c8*/ 	.word	0x00000000
        /*04cc*/ 	.short	0x0101
        /*04ce*/ 	.byte	0xff
	.zero		1


	//   ....[62]....
        /*04d0*/ 	.word	0x00003140
        /*04d4*/ 	.word	0x000000ff
        /*04d8*/ 	.word	0x00000000
        /*04dc*/ 	.short	0x010a
        /*04de*/ 	.byte	0x04
	.zero		1


	//   ....[63]....
        /*04e0*/ 	.word	0x00003160
        /*04e4*/ 	.word	0x000000ff
        /*04e8*/ 	.word	0x000000d0
        /*04ec*/ 	.short	0x010a
        /*04ee*/ 	.byte	0x08
	.zero		1


	//   ....[64]....
        /*04f0*/ 	.word	0x00003230
        /*04f4*/ 	.word	0x000000ff
        /*04f8*/ 	.word	0x00000000
        /*04fc*/ 	.short	0x010a
        /*04fe*/ 	.byte	0x07
	.zero		1


	//   ....[65]....
        /*0500*/ 	.word	0x00003370
        /*0504*/ 	.word	0x000000ff
        /*0508*/ 	.word	0x00000000
        /*050c*/ 	.short	0x010a
        /*050e*/ 	.byte	0x04
	.zero		1


	//   ....[66]....
        /*0510*/ 	.word	0x00003560
        /*0514*/ 	.word	0x000000ff
        /*0518*/ 	.word	0x00000000
        /*051c*/ 	.short	0x010a
        /*051e*/ 	.byte	0x05
	.zero		1


	//   ....[67]....
        /*0520*/ 	.word	0x000035f0
        /*0524*/ 	.word	0x000000ff
        /*0528*/ 	.word	0x00000000
        /*052c*/ 	.short	0x010a
        /*052e*/ 	.byte	0x05
	.zero		1


	//   ....[68]....
        /*0530*/ 	.word	0x00003680
        /*0534*/ 	.word	0x000000ff
        /*0538*/ 	.word	0x00000000
        /*053c*/ 	.short	0x010a
        /*053e*/ 	.byte	0x05
	.zero		1


	//   ....[69]....
        /*0540*/ 	.word	0x00003710
        /*0544*/ 	.word	0x000000ff
        /*0548*/ 	.word	0x00000000
        /*054c*/ 	.short	0x010a
        /*054e*/ 	.byte	0x07
	.zero		1


	//   ....[70]....
        /*0550*/ 	.word	0x00003b70
        /*0554*/ 	.word	0x00000000
        /*0558*/ 	.word	0x00000090
        /*055c*/ 	.short	0x010a
        /*055e*/ 	.byte	0xff
	.zero		1


	//   ....[71]....
        /*0560*/ 	.word	0x00003c30
        /*0564*/ 	.word	0x00000000
        /*0568*/ 	.word	0x00000000
        /*056c*/ 	.short	0x0101
        /*056e*/ 	.byte	0xff
	.zero		1


	//   ....[72]....
        /*0570*/ 	.word	0x00003f50
        /*0574*/ 	.word	0x000000ff
        /*0578*/ 	.word	0x00000088
        /*057c*/ 	.short	0x010a
        /*057e*/ 	.byte	0x07
	.zero		1


	//   ....[73]....
        /*0580*/ 	.word	0x00004140
        /*0584*/ 	.word	0x000000ff
        /*0588*/ 	.word	0x00000070
        /*058c*/ 	.short	0x010a
        /*058e*/ 	.byte	0x07
	.zero		1


	//   ....[74]....
        /*0590*/ 	.word	0x00004310
        /*0594*/ 	.word	0x000000ff
        /*0598*/ 	.word	0x00000060
        /*059c*/ 	.short	0x010b
        /*059e*/ 	.byte	0x07
	.zero		1


	//   ....[75]....
        /*05a0*/ 	.word	0x00004380
        /*05a4*/ 	.word	0x000000ff
        /*05a8*/ 	.word	0x00000000
        /*05ac*/ 	.short	0x0101
        /*05ae*/ 	.byte	0x08
	.zero		1


	//   ....[76]....
        /*05b0*/ 	.word	0x000043b0
        /*05b4*/ 	.word	0x000000ff
        /*05b8*/ 	.word	0x00000078
        /*05bc*/ 	.short	0x010a
        /*05be*/ 	.byte	0x07
	.zero		1


	//   ....[77]....
        /*05c0*/ 	.word	0x000045c0
        /*05c4*/ 	.word	0x000000ff
        /*05c8*/ 	.word	0x00000068
        /*05cc*/ 	.short	0x010b
        /*05ce*/ 	.byte	0x07
	.zero		1


	//   ....[78]....
        /*05d0*/ 	.word	0x000045e0
        /*05d4*/ 	.word	0x000000ff
        /*05d8*/ 	.word	0x00000000
        /*05dc*/ 	.short	0x0101
        /*05de*/ 	.byte	0x0d
	.zero		1


	//   ....[79]....
        /*05e0*/ 	.word	0x00004610
        /*05e4*/ 	.word	0x000000ff
        /*05e8*/ 	.word	0x00000070
        /*05ec*/ 	.short	0x010a
        /*05ee*/ 	.byte	0x07
	.zero		1


	//   ....[80]....
        /*05f0*/ 	.word	0x00004650
        /*05f4*/ 	.word	0x00000000
        /*05f8*/ 	.word	0x00000078
        /*05fc*/ 	.short	0x010a
        /*05fe*/ 	.byte	0xff
	.zero		1


	//   ....[81]....
        /*0600*/ 	.word	0x00004980
        /*0604*/ 	.word	0x00000000
        /*0608*/ 	.word	0x00000090
        /*060c*/ 	.short	0x010a
        /*060e*/ 	.byte	0xff
	.zero		1


	//   ....[82]....
        /*0610*/ 	.word	0x00004a90
        /*0614*/ 	.word	0x00000000
        /*0618*/ 	.word	0x00000000
        /*061c*/ 	.short	0x0101
        /*061e*/ 	.byte	0xff
	.zero		1


	//   ....[83]....
        /*0620*/ 	.word	0x000054f0
        /*0624*/ 	.word	0x00000003
        /*0628*/ 	.word	0x00000060
        /*062c*/ 	.short	0x010a
        /*062e*/ 	.byte	0xff
	.zero		1


	//   ....[84]....
        /*0630*/ 	.word	0x00005530
        /*0634*/ 	.word	0x000000cf
        /*0638*/ 	.word	0x000000b0
        /*063c*/ 	.short	0x010a
        /*063e*/ 	.byte	0xff
	.zero		1


	//   ....[85]....
        /*0640*/ 	.word	0x00005660
        /*0644*/ 	.word	0x00000003
        /*0648*/ 	.word	0x00000060
        /*064c*/ 	.short	0x010a
        /*064e*/ 	.byte	0xff
	.zero		1


	//   ....[86]....
        /*0650*/ 	.word	0x000057c0
        /*0654*/ 	.word	0x00000000
        /*0658*/ 	.word	0x00000000
        /*065c*/ 	.short	0x0101
        /*065e*/ 	.byte	0xff
	.zero		1


	//   ....[87]....
        /*0660*/ 	.word	0x00005820
        /*0664*/ 	.word	0x000000cf
        /*0668*/ 	.word	0x000000b0
        /*066c*/ 	.short	0x010a
        /*066e*/ 	.byte	0xff
	.zero		1


	//   ....[88]....
        /*0670*/ 	.word	0x00006bd0
        /*0674*/ 	.word	0x000000d2
        /*0678*/ 	.word	0x00000060
        /*067c*/ 	.short	0x010a
        /*067e*/ 	.byte	0xff
	.zero		1


	//   ....[89]....
        /*0680*/ 	.word	0x00006ca0
        /*0684*/ 	.word	0x000000d2
        /*0688*/ 	.word	0x00000060
        /*068c*/ 	.short	0x010a
        /*068e*/ 	.byte	0xff
	.zero		1


	//   ....[90]....
        /*0690*/ 	.word	0x00006de0
        /*0694*/ 	.word	0x00000003
        /*0698*/ 	.word	0x00000000
        /*069c*/ 	.short	0x0101
        /*069e*/ 	.byte	0xff
	.zero		1


	//   ....[91]....
        /*06a0*/ 	.word	0x000072f0
        /*06a4*/ 	.word	0x000000ff
        /*06a8*/ 	.word	0x00000000
        /*06ac*/ 	.short	0x0101
        /*06ae*/ 	.byte	0x05
	.zero		1


	//   ....[92]....
        /*06b0*/ 	.word	0x00008270
        /*06b4*/ 	.word	0x00000003
        /*06b8*/ 	.word	0x00000100
        /*06bc*/ 	.short	0x010a
        /*06be*/ 	.byte	0xff
	.zero		1


	//   ....[93]....
        /*06c0*/ 	.word	0x000082d0
        /*06c4*/ 	.word	0x00000002
        /*06c8*/ 	.word	0x00000030
        /*06cc*/ 	.short	0x010a
        /*06ce*/ 	.byte	0xff
	.zero		1


	//   ....[94]....
        /*06d0*/ 	.word	0x00008330
        /*06d4*/ 	.word	0x00000002
        /*06d8*/ 	.word	0x00000030
        /*06dc*/ 	.short	0x010a
        /*06de*/ 	.byte	0xff
	.zero		1


	//   ....[95]....
        /*06e0*/ 	.word	0x00008380
        /*06e4*/ 	.word	0x00000002
        /*06e8*/ 	.word	0x00000090
        /*06ec*/ 	.short	0x010a
        /*06ee*/ 	.byte	0xff
	.zero		1


	//   ....[96]....
        /*06f0*/ 	.word	0x000083e0
        /*06f4*/ 	.word	0x00000000
        /*06f8*/ 	.word	0x00000000
        /*06fc*/ 	.short	0x010a
        /*06fe*/ 	.byte	0xff
	.zero		1


	//   ....[97]....
        /*0700*/ 	.word	0x00008440
        /*0704*/ 	.word	0x00000000
        /*0708*/ 	.word	0x00000000
        /*070c*/ 	.short	0x010a
        /*070e*/ 	.byte	0xff
	.zero		1


	//   ....[98]....
        /*0710*/ 	.word	0x000084a0
        /*0714*/ 	.word	0x00000000
        /*0718*/ 	.word	0x00000000
        /*071c*/ 	.short	0x010a
        /*071e*/ 	.byte	0xff
	.zero		1


	//   ....[99]....
        /*0720*/ 	.word	0x00008500
        /*0724*/ 	.word	0x00000000
        /*0728*/ 	.word	0x00000000
        /*072c*/ 	.short	0x010a
        /*072e*/ 	.byte	0xff
	.zero		1


	//   ....[100]....
        /*0730*/ 	.word	0x00008560
        /*0734*/ 	.word	0x00000000
        /*0738*/ 	.word	0x00000000
        /*073c*/ 	.short	0x010a
        /*073e*/ 	.byte	0xff
	.zero		1


	//   ....[101]....
        /*0740*/ 	.word	0x000085b0
        /*0744*/ 	.word	0x00000000
        /*0748*/ 	.word	0x000000f0
        /*074c*/ 	.short	0x010a
        /*074e*/ 	.byte	0xff
	.zero		1


	//   ....[102]....
        /*0750*/ 	.word	0x00008610
        /*0754*/ 	.word	0x00000000
        /*0758*/ 	.word	0x000000a0
        /*075c*/ 	.short	0x010a
        /*075e*/ 	.byte	0xff
	.zero		1


	//   ....[103]....
        /*0760*/ 	.word	0x00008660
        /*0764*/ 	.word	0x00000000
        /*0768*/ 	.word	0x00000090
        /*076c*/ 	.short	0x010a
        /*076e*/ 	.byte	0xff
	.zero		1


	//   ....[104]....
        /*0770*/ 	.word	0x000086c0
        /*0774*/ 	.word	0x00000000
        /*0778*/ 	.word	0x000000a0
        /*077c*/ 	.short	0x010a
        /*077e*/ 	.byte	0xff
	.zero		1


	//   ....[105]....
        /*0780*/ 	.word	0x00008710
        /*0784*/ 	.word	0x00000000
        /*0788*/ 	.word	0x00000090
        /*078c*/ 	.short	0x010a
        /*078e*/ 	.byte	0xff
	.zero		1


	//   ....[106]....
        /*0790*/ 	.word	0x00008770
        /*0794*/ 	.word	0x00000003
        /*0798*/ 	.word	0x000000d0
        /*079c*/ 	.short	0x010a
        /*079e*/ 	.byte	0xff
	.zero		1


	//   ....[107]....
        /*07a0*/ 	.word	0x000087d0
        /*07a4*/ 	.word	0x00000000
        /*07a8*/ 	.word	0x00000000
        /*07ac*/ 	.short	0x010a
        /*07ae*/ 	.byte	0xff
	.zero		1


	//   ....[108]....
        /*07b0*/ 	.word	0x00008830
        /*07b4*/ 	.word	0x00000000
        /*07b8*/ 	.word	0x00000000
        /*07bc*/ 	.short	0x010a
        /*07be*/ 	.byte	0xff
	.zero		1


	//   ....[109]....
        /*07c0*/ 	.word	0x00008890
        /*07c4*/ 	.word	0x00000000
        /*07c8*/ 	.word	0x00000000
        /*07cc*/ 	.short	0x010a
        /*07ce*/ 	.byte	0xff
	.zero		1


	//   ....[110]....
        /*07d0*/ 	.word	0x000088f0
        /*07d4*/ 	.word	0x00000000
        /*07d8*/ 	.word	0x00000000
        /*07dc*/ 	.short	0x010a
        /*07de*/ 	.byte	0xff
	.zero		1


	//   ....[111]....
        /*07e0*/ 	.word	0x00008950
        /*07e4*/ 	.word	0x00000000
        /*07e8*/ 	.word	0x00000000
        /*07ec*/ 	.short	0x010a
        /*07ee*/ 	.byte	0xff
	.zero		1


	//   ....[112]....
        /*07f0*/ 	.word	0x000089a0
        /*07f4*/ 	.word	0x00000000
        /*07f8*/ 	.word	0x00000090
        /*07fc*/ 	.short	0x010a
        /*07fe*/ 	.byte	0xff
	.zero		1


	//   ....[113]....
        /*0800*/ 	.word	0x00008a00
        /*0804*/ 	.word	0x00000000
        /*0808*/ 	.word	0x00000088
        /*080c*/ 	.short	0x010a
        /*080e*/ 	.byte	0xff
	.zero		1


	//   ....[114]....
        /*0810*/ 	.word	0x00008a60
        /*0814*/ 	.word	0x00000003
        /*0818*/ 	.word	0x00000070
        /*081c*/ 	.short	0x010a
        /*081e*/ 	.byte	0xff
	.zero		1


	//   ....[115]....
        /*0820*/ 	.word	0x00008ac0
        /*0824*/ 	.word	0x00000003
        /*0828*/ 	.word	0x00000078
        /*082c*/ 	.short	0x010a
        /*082e*/ 	.byte	0xff
	.zero		1


	//   ....[116]....
        /*0830*/ 	.word	0x00008b20
        /*0834*/ 	.word	0x00000000
        /*0838*/ 	.word	0x00000070
        /*083c*/ 	.short	0x010a
        /*083e*/ 	.byte	0xff
	.zero		1


	//   ....[117]....
        /*0840*/ 	.word	0x00008b70
        /*0844*/ 	.word	0x00000000
        /*0848*/ 	.word	0x00000090
        /*084c*/ 	.short	0x010a
        /*084e*/ 	.byte	0xff
	.zero		1


	//   ....[118]....
        /*0850*/ 	.word	0x00008bc0
        /*0854*/ 	.word	0x00000003
        /*0858*/ 	.word	0x00000060
        /*085c*/ 	.short	0x010a
        /*085e*/ 	.byte	0xff
	.zero		1


	//   ....[119]....
        /*0860*/ 	.word	0x00008c10
        /*0864*/ 	.word	0x000000cf
        /*0868*/ 	.word	0x000000b0
        /*086c*/ 	.short	0x010a
        /*086e*/ 	.byte	0xff
	.zero		1


	//   ....[120]....
        /*0870*/ 	.word	0x00008c60
        /*0874*/ 	.word	0x000000d2
        /*0878*/ 	.word	0x00000060
        /*087c*/ 	.short	0x010a
        /*087e*/ 	.byte	0xff
	.zero		1


	//----- nvinfo : EIATTR_NUM_MBARRIERS
	.align		4
.L_47:
        /*0880*/ 	.byte	0x03, 0x38
        /*0882*/ 	.short	0x0022


	//----- nvinfo : EIATTR_EXIT_INSTR_OFFSETS
	.align		4
        /*0884*/ 	.byte	0x04, 0x1c
        /*0886*/ 	.short	(.L_49 - .L_48)


	//   ....[0]....
.L_48:
        /*0888*/ 	.word	0x00002600


	//   ....[1]....
        /*088c*/ 	.word	0x00002af0


	//   ....[2]....
        /*0890*/ 	.word	0x00002b50


	//   ....[3]....
        /*0894*/ 	.word	0x00003970


	//   ....[4]....
        /*0898*/ 	.word	0x00004680


	//   ....[5]....
        /*089c*/ 	.word	0x000046c0


	//   ....[6]....
        /*08a0*/ 	.word	0x00008260


	//----- nvinfo : EIATTR_MAX_THREADS
	.align		4
.L_49:
        /*08a4*/ 	.byte	0x04, 0x05
        /*08a6*/ 	.short	(.L_51 - .L_50)
.L_50:
        /*08a8*/ 	.word	0x00000100
        /*08ac*/ 	.word	0x00000001
        /*08b0*/ 	.word	0x00000001


	//----- nvinfo : EIATTR_CRS_STACK_SIZE
	.align		4
.L_51:
        /*08b4*/ 	.byte	0x04, 0x1e
        /*08b6*/ 	.short	(.L_53 - .L_52)
.L_52:
        /*08b8*/ 	.word	0x00000000


	//----- nvinfo : EIATTR_CBANK_PARAM_SIZE
	.align		4
.L_53:
        /*08bc*/ 	.byte	0x03, 0x19
        /*08be*/ 	.short	0x0800


	//----- nvinfo : EIATTR_PARAM_CBANK
	.align		4
        /*08c0*/ 	.byte	0x04, 0x0a
        /*08c2*/ 	.short	(.L_55 - .L_54)
	.align		4
.L_54:
        /*08c4*/ 	.word	index@(.nv.constant0._ZN7cutlass13device_kernelINS_4gemm6kernel13GemmUniversalIN4cute5tupleIJiiiiEEENS1_10collective13CollectiveMmaINS1_35MainloopSm100TmaUmmaWarpSpecializedILi6ELi2ELi4ENS5_IJNS4_1CILi1EEESB_SB_EEEEENS5_IJNSA_ILi128EEESE_NSA_ILi64EEEEEENS_12float_e4m3_tENS5_IJlSB_lEEESH_SI_NS4_8TiledMMAINS4_8MMA_AtomIJNS4_10MMA_TraitsINS4_19SM100_MMA_F8F6F4_SSEJSH_SH_fSE_SE_NS4_17integral_constantINS4_4UMMA5MajorELSP_0EEESQ_NSN_INSO_7ScaleInELSR_0EEESS_EEEEEENS4_6LayoutISC_NS5_IJNSA_ILi0EEESW_SW_EEEEENS5_IJNS4_10UnderscoreESZ_SZ_EEEEENS4_13SM90_TMA_LOADENS4_14ComposedLayoutINS4_7SwizzleILi2ELi4ELi3EEENS4_18smem_ptr_flag_bitsILi8EEENSV_INS5_IJNSA_ILi8EEESF_EEENS5_IJSF_SB_EEEEEEEvNS4_8identityES12_S1C_vS1D_EENS_8epilogue10collective18CollectiveEpilogueINS1F_23Sm100TmaWarpSpecializedILi2ELi2ELi64ELb0ELb0EEEJSG_NS5_IJNSV_ISE_SB_EENSV_ISF_SB_EEEEESH_SI_SH_SI_NS1F_6fusion15FusionCallbacksIS1J_NS1N_17LinearCombinationISH_fSH_fLNS_15FloatRoundStyleE2EEESG_S1M_JEEENS4_5SM1004TMEM4LOAD26SM100_TMEM_LOAD_32dp32b64xES12_S1C_NS4_39AutoVectorizingCopyWithAssumedAlignmentILi128EEENS4_14SM90_TMA_STOREES1C_S1Y_S1Y_EEEvvEEEEvNT_6ParamsE)
        /*08c8*/ 	.short	0x0380
        /*08ca*/ 	.short	0x0800


	//----- nvinfo : EIATTR_SW_WAR
	.align		4
.L_55:
        /*08cc*/ 	.byte	0x04, 0x36
        /*08ce*/ 	.short	(.L_57 - .L_56)
.L_56:
        /*08d0*/ 	.word	0x00000008
.L_57:


//--------------------- .nv.callgraph             --------------------------
	.section	.nv.callgraph,"",@"SHT_CUDA_CALLGRAPH"
	.align	4
	.sectionentsize	8
	.align		4
        /*0000*/ 	.word	0x00000000
	.align		4
        /*0004*/ 	.word	0xffffffff
	.align		4
        /*0008*/ 	.word	index@(_ZN7cutlass13device_kernelINS_4gemm6kernel13GemmUniversalIN4cute5tupleIJiiiiEEENS1_10collective13CollectiveMmaINS1_35MainloopSm100TmaUmmaWarpSpecializedILi6ELi2ELi4ENS5_IJNS4_1CILi1EEESB_SB_EEEEENS5_IJNSA_ILi128EEESE_NSA_ILi64EEEEEENS_12float_e4m3_tENS5_IJlSB_lEEESH_SI_NS4_8TiledMMAINS4_8MMA_AtomIJNS4_10MMA_TraitsINS4_19SM100_MMA_F8F6F4_SSEJSH_SH_fSE_SE_NS4_17integral_constantINS4_4UMMA5MajorELSP_0EEESQ_NSN_INSO_7ScaleInELSR_0EEESS_EEEEEENS4_6LayoutISC_NS5_IJNSA_ILi0EEESW_SW_EEEEENS5_IJNS4_10UnderscoreESZ_SZ_EEEEENS4_13SM90_TMA_LOADENS4_14ComposedLayoutINS4_7SwizzleILi2ELi4ELi3EEENS4_18smem_ptr_flag_bitsILi8EEENSV_INS5_IJNSA_ILi8EEESF_EEENS5_IJSF_SB_EEEEEEEvNS4_8identityES12_S1C_vS1D_EENS_8epilogue10collective18CollectiveEpilogueINS1F_23Sm100TmaWarpSpecializedILi2ELi2ELi64ELb0ELb0EEEJSG_NS5_IJNSV_ISE_SB_EENSV_ISF_SB_EEEEESH_SI_SH_SI_NS1F_6fusion15FusionCallbacksIS1J_NS1N_17LinearCombinationISH_fSH_fLNS_15FloatRoundStyleE2EEESG_S1M_JEEENS4_5SM1004TMEM4LOAD26SM100_TMEM_LOAD_32dp32b64xES12_S1C_NS4_39AutoVectorizingCopyWithAssumedAlignmentILi128EEENS4_14SM90_TMA_STOREES1C_S1Y_S1Y_EEEvvEEEEvNT_6ParamsE)
	.align		4
        /*000c*/ 	.word	index@(__assertfail)
	.align		4
        /*0010*/ 	.word	0x00000000
	.align		4
        /*0014*/ 	.word	0xfffffffe
	.align		4
        /*0018*/ 	.word	0x00000000
	.align		4
        /*001c*/ 	.word	0xfffffffd
	.align		4
        /*0020*/ 	.word	0x00000000
	.align		4
        /*0024*/ 	.word	0xfffffffc


//--------------------- .nv.constant4             --------------------------
	.section	.nv.constant4,"a",@progbits
	.align	8
	.align		8
.nv.constant4:
        /*0000*/ 	.dword	__assertfail
	.align		8
        /*0008*/ 	.dword	__unnamed_1
	.align		8
        /*0010*/ 	.dword	__unnamed_2
	.align		8
        /*0018*/ 	.dword	_ZN40_INTERNAL_0c5096ac_4_k_cu_f48cf63c_348974cuda3std3__45__cpo5beginE
	.align		8
        /*0020*/ 	.dword	_ZN40_INTERNAL_0c5096ac_4_k_cu_f48cf63c_348974cuda3std3__45__cpo3endE
	.align		8
        /*0028*/ 	.dword	_ZN40_INTERNAL_0c5096ac_4_k_cu_f48cf63c_348974cuda3std3__45__cpo6cbeginE
	.align		8
        /*0030*/ 	.dword	_ZN40_INTERNAL_0c5096ac_4_k_cu_f48cf63c_348974cuda3std3__45__cpo4cendE
	.align		8
        /*0038*/ 	.dword	_ZN40_INTERNAL_0c5096ac_4_k_cu_f48cf63c_348974cuda3std3__442_GLOBAL__N__0c5096ac_4_k_cu_f48cf63c_348976ignoreE
	.align		8
        /*0040*/ 	.dword	_ZN40_INTERNAL_0c5096ac_4_k_cu_f48cf63c_348974cuda3std3__419piecewise_constructE
	.align		8
        /*0048*/ 	.dword	_ZN40_INTERNAL_0c5096ac_4_k_cu_f48cf63c_348974cuda3std3__48in_placeE
	.align		8
        /*0050*/ 	.dword	_ZN40_INTERNAL_0c5096ac_4_k_cu_f48cf63c_348974cuda3std6ranges3__45__cpo4swapE
	.align		8
        /*0058*/ 	.dword	_ZN40_INTERNAL_0c5096ac_4_k_cu_f48cf63c_348974cuda3std6ranges3__45__cpo9iter_moveE
	.align		8
        /*0060*/ 	.dword	_ZN40_INTERNAL_0c5096ac_4_k_cu_f48cf63c_348974cute7productE
	.align		8
        /*0068*/ 	.dword	_ZN40_INTERNAL_0c5096ac_4_k_cu_f48cf63c_348974cute1_E
	.align		8
        /*0070*/ 	.dword	$str$25
	.align		8
        /*0078*/ 	.dword	$str$26
	.align		8
        /*0080*/ 	.dword	$str$27
	.align		8
        /*0088*/ 	.dword	$str$28


//--------------------- .text._ZN7cutlass13device_kernelINS_4gemm6kernel13GemmUniversalIN4cute5tupleIJiiiiEEENS1_10collective13CollectiveMmaINS1_35MainloopSm100TmaUmmaWarpSpecializedILi6ELi2ELi4ENS5_IJNS4_1CILi1EEESB_SB_EEEEENS5_IJNSA_ILi128EEESE_NSA_ILi64EEEEEENS_12float_e4m3_tENS5_IJlSB_lEEESH_SI_NS4_8TiledMMAINS4_8MMA_AtomIJNS4_10MMA_TraitsINS4_19SM100_MMA_F8F6F4_SSEJSH_SH_fSE_SE_NS4_17integral_constantINS4_4UMMA5MajorELSP_0EEESQ_NSN_INSO_7ScaleInELSR_0EEESS_EEEEEENS4_6LayoutISC_NS5_IJNSA_ILi0EEESW_SW_EEEEENS5_IJNS4_10UnderscoreESZ_SZ_EEEEENS4_13SM90_TMA_LOADENS4_14ComposedLayoutINS4_7SwizzleILi2ELi4ELi3EEENS4_18smem_ptr_flag_bitsILi8EEENSV_INS5_IJNSA_ILi8EEESF_EEENS5_IJSF_SB_EEEEEEEvNS4_8identityES12_S1C_vS1D_EENS_8epilogue10collective18CollectiveEpilogueINS1F_23Sm100TmaWarpSpecializedILi2ELi2ELi64ELb0ELb0EEEJSG_NS5_IJNSV_ISE_SB_EENSV_ISF_SB_EEEEESH_SI_SH_SI_NS1F_6fusion15FusionCallbacksIS1J_NS1N_17LinearCombinationISH_fSH_fLNS_15FloatRoundStyleE2EEESG_S1M_JEEENS4_5SM1004TMEM4LOAD26SM100_TMEM_LOAD_32dp32b64xES12_S1C_NS4_39AutoVectorizingCopyWithAssumedAlignmentILi128EEENS4_14SM90_TMA_STOREES1C_S1Y_S1Y_EEEvvEEEEvNT_6ParamsE --------------------------
	.section	.text._ZN7cutlass13device_kernelINS_4gemm6kernel13GemmUniversalIN4cute5tupleIJiiiiEEENS1_10collective13CollectiveMmaINS1_35MainloopSm100TmaUmmaWarpSpecializedILi6ELi2ELi4ENS5_IJNS4_1CILi1EEESB_SB_EEEEENS5_IJNSA_ILi128EEESE_NSA_ILi64EEEEEENS_12float_e4m3_tENS5_IJlSB_lEEESH_SI_NS4_8TiledMMAINS4_8MMA_AtomIJNS4_10MMA_TraitsINS4_19SM100_MMA_F8F6F4_SSEJSH_SH_fSE_SE_NS4_17integral_constantINS4_4UMMA5MajorELSP_0EEESQ_NSN_INSO_7ScaleInELSR_0EEESS_EEEEEENS4_6LayoutISC_NS5_IJNSA_ILi0EEESW_SW_EEEEENS5_IJNS4_10UnderscoreESZ_SZ_EEEEENS4_13SM90_TMA_LOADENS4_14ComposedLayoutINS4_7SwizzleILi2ELi4ELi3EEENS4_18smem_ptr_flag_bitsILi8EEENSV_INS5_IJNSA_ILi8EEESF_EEENS5_IJSF_SB_EEEEEEEvNS4_8identityES12_S1C_vS1D_EENS_8epilogue10collective18CollectiveEpilogueINS1F_23Sm100TmaWarpSpecializedILi2ELi2ELi64ELb0ELb0EEEJSG_NS5_IJNSV_ISE_SB_EENSV_ISF_SB_EEEEESH_SI_SH_SI_NS1F_6fusion15FusionCallbacksIS1J_NS1N_17LinearCombinationISH_fSH_fLNS_15FloatRoundStyleE2EEESG_S1M_JEEENS4_5SM1004TMEM4LOAD26SM100_TMEM_LOAD_32dp32b64xES12_S1C_NS4_39AutoVectorizingCopyWithAssumedAlignmentILi128EEENS4_14SM90_TMA_STOREES1C_S1Y_S1Y_EEEvvEEEEvNT_6ParamsE,"ax",@progbits
	.align	128
.text._ZN7cutlass13device_kernelINS_4gemm6kernel13GemmUniversalIN4cute5tupleIJiiiiEEENS1_10collective13CollectiveMmaINS1_35MainloopSm100TmaUmmaWarpSpecializedILi6ELi2ELi4ENS5_IJNS4_1CILi1EEESB_SB_EEEEENS5_IJNSA_ILi128EEESE_NSA_ILi64EEEEEENS_12float_e4m3_tENS5_IJlSB_lEEESH_SI_NS4_8TiledMMAINS4_8MMA_AtomIJNS4_10MMA_TraitsINS4_19SM100_MMA_F8F6F4_SSEJSH_SH_fSE_SE_NS4_17integral_constantINS4_4UMMA5MajorELSP_0EEESQ_NSN_INSO_7ScaleInELSR_0EEESS_EEEEEENS4_6LayoutISC_NS5_IJNSA_ILi0EEESW_SW_EEEEENS5_IJNS4_10UnderscoreESZ_SZ_EEEEENS4_13SM90_TMA_LOADENS4_14ComposedLayoutINS4_7SwizzleILi2ELi4ELi3EEENS4_18smem_ptr_flag_bitsILi8EEENSV_INS5_IJNSA_ILi8EEESF_EEENS5_IJSF_SB_EEEEEEEvNS4_8identityES12_S1C_vS1D_EENS_8epilogue10collective18CollectiveEpilogueINS1F_23Sm100TmaWarpSpecializedILi2ELi2ELi64ELb0ELb0EEEJSG_NS5_IJNSV_ISE_SB_EENSV_ISF_SB_EEEEESH_SI_SH_SI_NS1F_6fusion15FusionCallbacksIS1J_NS1N_17LinearCombinationISH_fSH_fLNS_15FloatRoundStyleE2EEESG_S1M_JEEENS4_5SM1004TMEM4LOAD26SM100_TMEM_LOAD_32dp32b64xES12_S1C_NS4_39AutoVectorizingCopyWithAssumedAlignmentILi128EEENS4_14SM90_TMA_STOREES1C_S1Y_S1Y_EEEvvEEEEvNT_6ParamsE:
        .type           _ZN7cutlass13device_kernelINS_4gemm6kernel13GemmUniversalIN4cute5tupleIJiiiiEEENS1_10collective13CollectiveMmaINS1_35MainloopSm100TmaUmmaWarpSpecializedILi6ELi2ELi4ENS5_IJNS4_1CILi1EEESB_SB_EEEEENS5_IJNSA_ILi128EEESE_NSA_ILi64EEEEEENS_12float_e4m3_tENS5_IJlSB_lEEESH_SI_NS4_8TiledMMAINS4_8MMA_AtomIJNS4_10MMA_TraitsINS4_19SM100_MMA_F8F6F4_SSEJSH_SH_fSE_SE_NS4_17integral_constantINS4_4UMMA5MajorELSP_0EEESQ_NSN_INSO_7ScaleInELSR_0EEESS_EEEEEENS4_6LayoutISC_NS5_IJNSA_ILi0EEESW_SW_EEEEENS5_IJNS4_10UnderscoreESZ_SZ_EEEEENS4_13SM90_TMA_LOADENS4_14ComposedLayoutINS4_7SwizzleILi2ELi4ELi3EEENS4_18smem_ptr_flag_bitsILi8EEENSV_INS5_IJNSA_ILi8EEESF_EEENS5_IJSF_SB_EEEEEEEvNS4_8identityES12_S1C_vS1D_EENS_8epilogue10collective18CollectiveEpilogueINS1F_23Sm100TmaWarpSpecializedILi2ELi2ELi64ELb0ELb0EEEJSG_NS5_IJNSV_ISE_SB_EENSV_ISF_SB_EEEEESH_SI_SH_SI_NS1F_6fusion15FusionCallbacksIS1J_NS1N_17LinearCombinationISH_fSH_fLNS_15FloatRoundStyleE2EEESG_S1M_JEEENS4_5SM1004TMEM4LOAD26SM100_TMEM_LOAD_32dp32b64xES12_S1C_NS4_39AutoVectorizingCopyWithAssumedAlignmentILi128EEENS4_14SM90_TMA_STOREES1C_S1Y_S1Y_EEEvvEEEEvNT_6ParamsE,@function
        .size           _ZN7cutlass13device_kernelINS_4gemm6kernel13GemmUniversalIN4cute5tupleIJiiiiEEENS1_10collective13CollectiveMmaINS1_35MainloopSm100TmaUmmaWarpSpecializedILi6ELi2ELi4ENS5_IJNS4_1CILi1EEESB_SB_EEEEENS5_IJNSA_ILi128EEESE_NSA_ILi64EEEEEENS_12float_e4m3_tENS5_IJlSB_lEEESH_SI_NS4_8TiledMMAINS4_8MMA_AtomIJNS4_10MMA_TraitsINS4_19SM100_MMA_F8F6F4_SSEJSH_SH_fSE_SE_NS4_17integral_constantINS4_4UMMA5MajorELSP_0EEESQ_NSN_INSO_7ScaleInELSR_0EEESS_EEEEEENS4_6LayoutISC_NS5_IJNSA_ILi0EEESW_SW_EEEEENS5_IJNS4_10UnderscoreESZ_SZ_EEEEENS4_13SM90_TMA_LOADENS4_14ComposedLayoutINS4_7SwizzleILi2ELi4ELi3EEENS4_18smem_ptr_flag_bitsILi8EEENSV_INS5_IJNSA_ILi8EEESF_EEENS5_IJSF_SB_EEEEEEEvNS4_8identityES12_S1C_vS1D_EENS_8epilogue10collective18CollectiveEpilogueINS1F_23Sm100TmaWarpSpecializedILi2ELi2ELi64ELb0ELb0EEEJSG_NS5_IJNSV_ISE_SB_EENSV_ISF_SB_EEEEESH_SI_SH_SI_NS1F_6fusion15FusionCallbacksIS1J_NS1N_17LinearCombinationISH_fSH_fLNS_15FloatRoundStyleE2EEESG_S1M_JEEENS4_5SM1004TMEM4LOAD26SM100_TMEM_LOAD_32dp32b64xES12_S1C_NS4_39AutoVectorizingCopyWithAssumedAlignmentILi128EEENS4_14SM90_TMA_STOREES1C_S1Y_S1Y_EEEvvEEEEvNT_6ParamsE,(.L_x_149 - _ZN7cutlass13device_kernelINS_4gemm6kernel13GemmUniversalIN4cute5tupleIJiiiiEEENS1_10collective13CollectiveMmaINS1_35MainloopSm100TmaUmmaWarpSpecializedILi6ELi2ELi4ENS5_IJNS4_1CILi1EEESB_SB_EEEEENS5_IJNSA_ILi128EEESE_NSA_ILi64EEEEEENS_12float_e4m3_tENS5_IJlSB_lEEESH_SI_NS4_8TiledMMAINS4_8MMA_AtomIJNS4_10MMA_TraitsINS4_19SM100_MMA_F8F6F4_SSEJSH_SH_fSE_SE_NS4_17integral_constantINS4_4UMMA5MajorELSP_0EEESQ_NSN_INSO_7ScaleInELSR_0EEESS_EEEEEENS4_6LayoutISC_NS5_IJNSA_ILi0EEESW_SW_EEEEENS5_IJNS4_10UnderscoreESZ_SZ_EEEEENS4_13SM90_TMA_LOADENS4_14ComposedLayoutINS4_7SwizzleILi2ELi4ELi3EEENS4_18smem_ptr_flag_bitsILi8EEENSV_INS5_IJNSA_ILi8EEESF_EEENS5_IJSF_SB_EEEEEEEvNS4_8identityES12_S1C_vS1D_EENS_8epilogue10collective18CollectiveEpilogueINS1F_23Sm100TmaWarpSpecializedILi2ELi2ELi64ELb0ELb0EEEJSG_NS5_IJNSV_ISE_SB_EENSV_ISF_SB_EEEEESH_SI_SH_SI_NS1F_6fusion15FusionCallbacksIS1J_NS1N_17LinearCombinationISH_fSH_fLNS_15FloatRoundStyleE2EEESG_S1M_JEEENS4_5SM1004TMEM4LOAD26SM100_TMEM_LOAD_32dp32b64xES12_S1C_NS4_39AutoVectorizingCopyWithAssumedAlignmentILi128EEENS4_14SM90_TMA_STOREES1C_S1Y_S1Y_EEEvvEEEEvNT_6ParamsE)
        .other          _ZN7cutlass13device_kernelINS_4gemm6kernel13GemmUniversalIN4cute5tupleIJiiiiEEENS1_10collective13CollectiveMmaINS1_35MainloopSm100TmaUmmaWarpSpecializedILi6ELi2ELi4ENS5_IJNS4_1CILi1EEESB_SB_EEEEENS5_IJNSA_ILi128EEESE_NSA_ILi64EEEEEENS_12float_e4m3_tENS5_IJlSB_lEEESH_SI_NS4_8TiledMMAINS4_8MMA_AtomIJNS4_10MMA_TraitsINS4_19SM100_MMA_F8F6F4_SSEJSH_SH_fSE_SE_NS4_17integral_constantINS4_4UMMA5MajorELSP_0EEESQ_NSN_INSO_7ScaleInELSR_0EEESS_EEEEEENS4_6LayoutISC_NS5_IJNSA_ILi0EEESW_SW_EEEEENS5_IJNS4_10UnderscoreESZ_SZ_EEEEENS4_13SM90_TMA_LOADENS4_14ComposedLayoutINS4_7SwizzleILi2ELi4ELi3EEENS4_18smem_ptr_flag_bitsILi8EEENSV_INS5_IJNSA_ILi8EEESF_EEENS5_IJSF_SB_EEEEEEEvNS4_8identityES12_S1C_vS1D_EENS_8epilogue10collective18CollectiveEpilogueINS1F_23Sm100TmaWarpSpecializedILi2ELi2ELi64ELb0ELb0EEEJSG_NS5_IJNSV_ISE_SB_EENSV_ISF_SB_EEEEESH_SI_SH_SI_NS1F_6fusion15FusionCallbacksIS1J_NS1N_17LinearCombinationISH_fSH_fLNS_15FloatRoundStyleE2EEESG_S1M_JEEENS4_5SM1004TMEM4LOAD26SM100_TMEM_LOAD_32dp32b64xES12_S1C_NS4_39AutoVectorizingCopyWithAssumedAlignmentILi128EEENS4_14SM90_TMA_STOREES1C_S1Y_S1Y_EEEvvEEEEvNT_6ParamsE,@"STO_CUDA_ENTRY STV_DEFAULT"
_ZN7cutlass13device_kernelINS_4gemm6kernel13GemmUniversalIN4cute5tupleIJiiiiEEENS1_10collective13CollectiveMmaINS1_35MainloopSm100TmaUmmaWarpSpecializedILi6ELi2ELi4ENS5_IJNS4_1CILi1EEESB_SB_EEEEENS5_IJNSA_ILi128EEESE_NSA_ILi64EEEEEENS_12float_e4m3_tENS5_IJlSB_lEEESH_SI_NS4_8TiledMMAINS4_8MMA_AtomIJNS4_10MMA_TraitsINS4_19SM100_MMA_F8F6F4_SSEJSH_SH_fSE_SE_NS4_17integral_constantINS4_4UMMA5MajorELSP_0EEESQ_NSN_INSO_7ScaleInELSR_0EEESS_EEEEEENS4_6LayoutISC_NS5_IJNSA_ILi0EEESW_SW_EEEEENS5_IJNS4_10UnderscoreESZ_SZ_EEEEENS4_13SM90_TMA_LOADENS4_14ComposedLayoutINS4_7SwizzleILi2ELi4ELi3EEENS4_18smem_ptr_flag_bitsILi8EEENSV_INS5_IJNSA_ILi8EEESF_EEENS5_IJSF_SB_EEEEEEEvNS4_8identityES12_S1C_vS1D_EENS_8epilogue10collective18CollectiveEpilogueINS1F_23Sm100TmaWarpSpecializedILi2ELi2ELi64ELb0ELb0EEEJSG_NS5_IJNSV_ISE_SB_EENSV_ISF_SB_EEEEESH_SI_SH_SI_NS1F_6fusion15FusionCallbacksIS1J_NS1N_17LinearCombinationISH_fSH_fLNS_15FloatRoundStyleE2EEESG_S1M_JEEENS4_5SM1004TMEM4LOAD26SM100_TMEM_LOAD_32dp32b64xES12_S1C_NS4_39AutoVectorizingCopyWithAssumedAlignmentILi128EEENS4_14SM90_TMA_STOREES1C_S1Y_S1Y_EEEvvEEEEvNT_6ParamsE:
[----:B------:R-:W1:Y:S01]  /*0000*/  LDC R1, c[0x0][0x37c] ;  /* 0x0000df00ff017b82 */ /* 0x000e620000000800 */
[----:B------:R-:W2:Y:S01]  /*0010*/  S2R R189, SR_TID.X ;  /* 0x0000000000bd7919 */ /* 0x000ea20000002100 */
[----:B------:R-:W3:Y:S01]  /*0020*/  LDCU.64 UR4, c[0x0][0x890] ;  /* 0x00011200ff0477ac */ /* 0x000ee20008000a00 */
[----:B------:R-:W-:Y:S02]  /*0030*/  PRMT R171, RZ, 0x7610, R171 ;  /* 0x00007610ffab7816 */ /* 0x000fe400000000ab */
[----:B------:R-:W-:Y:S01]  /*0040*/  ELECT P5, URZ, PT ;  /* 0x0000000000ff782f */ /* 0x000fe200038a0000 */
[----:B------:R-:W4:Y:S01]  /*0050*/  LDCU.64 UR46, c[0x0][0x358] ;  /* 0x00006b00ff2e77ac */ /* 0x000f220008000a00 */
[----:B---3--:R-:W-:-:S04]  /*0060*/  UISETP.NE.U32.AND UP0, UPT, UR4, URZ, UPT ;  /* 0x000000ff0400728c */ /* 0x008fc8000bf05070 */
[----:B------:R-:W-:Y:S01]  /*0070*/  UISETP.NE.AND.EX UP0, UPT, UR5, URZ, UPT, UP0 ;  /* 0x000000ff0500728c */ /* 0x000fe2000bf05300 */
[----:B--2---:R-:W-:-:S05]  /*0080*/  SHF.R.U32.HI R173, RZ, 0x5, R189 ;  /* 0x00000005ffad7819 */ /* 0x004fca00000116bd */
[----:B------:R-:W2:Y:S02]  /*0090*/  SHFL.IDX PT, R0, R173, RZ, 0x1f ;  /* 0x00001fffad007589 */ /* 0x000ea400000e0000 */
[----:B--2---:R-:W-:Y:S01]  /*00a0*/  R2UR UR8, R0 ;  /* 0x00000000000872ca */ /* 0x004fe200000e0000 */
[----:B-1--4-:R-:W-:-:S14]  /*00b0*/  BRA.U UP0, `(.L_x_0) ;  /* 0x00000001002c7547 */ /* 0x012fdc000b800000 */
[----:B------:R-:W1:Y:S02]  /*00c0*/  LDCU.64 UR6, c[0x0][0x888] ;  /* 0x00011100ff0677ac */ /* 0x000e640008000a00 */
[----:B-1----:R-:W-:-:S04]  /*00d0*/  UISETP.NE.U32.AND UP0, UPT, UR6, URZ, UPT ;  /* 0x000000ff0600728c */ /* 0x002fc8000bf05070 */
[----:B------:R-:W-:-:S09]  /*00e0*/  UISETP.NE.AND.EX UP0, UPT, UR7, URZ, UPT, UP0 ;  /* 0x000000ff0700728c */ /* 0x000fd2000bf05300 */
[----:B------:R-:W-:Y:S05]  /*00f0*/  BRA.U !UP0, `(.L_x_1) ;  /* 0x0000000108107547 */ /* 0x000fea000b800000 */
[----:B------:R-:W1:Y:S02]  /*0100*/  LDC.64 R2, c[0x0][0x888] ;  /* 0x00022200ff027b82 */ /* 0x000e640000000a00 */
[----:B-1----:R1:W5:Y:S01]  /*0110*/  LDG.E R81, desc[UR46][R2.64] ;  /* 0x0000002e02517981 */ /* 0x002362000c1e1900 */
[----:B------:R-:W-:Y:S01]  /*0120*/  HFMA2 R171, -RZ, RZ, 0, 5.9604644775390625e-08 ;  /* 0x00000001ffab7431 */ /* 0x000fe200000001ff */
[----:B------:R-:W-:Y:S05]  /*0130*/  BRA `(.L_x_0) ;  /* 0x00000000000c7947 */ /* 0x000fea0003800000 */
.L_x_1:
[----:B------:R-:W1:Y:S01]  /*0140*/  LDCU UR6, c[0x0][0x880] ;  /* 0x00011000ff0677ac */ /* 0x000e620008000800 */
[----:B------:R-:W-:Y:S01]  /*0150*/  HFMA2 R171, -RZ, RZ, 0, 5.9604644775390625e-08 ;  /* 0x00000001ffab7431 */ /* 0x000fe200000001ff */
[----:B-1----:R-:W-:-:S07]  /*0160*/  MOV R81, UR6 ;  /* 0x0000000600517c02 */ /* 0x002fce0008000f00 */
.L_x_0:
[----:B------:R-:W2:Y:S02]  /*0170*/  LDCU.64 UR6, c[0x0][0x8b0] ;  /* 0x00011600ff0677ac */ /* 0x000ea40008000a00 */
[----:B--2---:R-:W-:-:S04]  /*0180*/  UISETP.NE.U32.AND UP0, UPT, UR6, URZ, UPT ;  /* 0x000000ff0600728c */ /* 0x004fc8000bf05070 */
[----:B------:R-:W-:-:S09]  /*0190*/  UISETP.NE.AND.EX UP0, UPT, UR7, URZ, UPT, UP0 ;  /* 0x000000ff0700728c */ /* 0x000fd2000bf05300 */
[----:B------:R-:W-:Y:S05]  /*01a0*/  BRA.U UP0, `(.L_x_2) ;  /* 0x0000000100247547 */ /* 0x000fea000b800000 */
[----:B------:R-:W2:Y:S02]  /*01b0*/  LDCU.64 UR6, c[0x0][0x8a8] ;  /* 0x00011500ff0677ac */ /* 0x000ea40008000a00 */
[----:B--2---:R-:W-:-:S04]  /*01c0*/  UISETP.NE.U32.AND UP0, UPT, UR6, URZ, UPT ;  /* 0x000000ff0600728c */ /* 0x004fc8000bf05070 */
[----:B------:R-:W-:-:S09]  /*01d0*/  UISETP.NE.AND.EX UP0, UPT, UR7, URZ, UPT, UP0 ;  /* 0x000000ff0700728c */ /* 0x000fd2000bf05300 */
[----:B------:R-:W-:Y:S05]  /*01e0*/  BRA.U !UP0, `(.L_x_3) ;  /* 0x00000001080c7547 */ /* 0x000fea000b800000 */
[----:B------:R-:W2:Y:S02]  /*01f0*/  LDC.64 R78, c[0x0][0x8a8] ;  /* 0x00022a00ff4e7b82 */ /* 0x000ea40000000a00 */
[----:B--2---:R2:W5:Y:S01]  /*0200*/  LDG.E R78, desc[UR46][R78.64] ;  /* 0x0000002e4e4e7981 */ /* 0x004562000c1e1900 */
[----:B------:R-:W-:Y:S05]  /*0210*/  BRA `(.L_x_2) ;  /* 0x0000000000087947 */ /* 0x000fea0003800000 */
.L_x_3:
[----:B------:R-:W2:Y:S02]  /*0220*/  LDCU UR6, c[0x0][0x8a0] ;  /* 0x00011400ff0677ac */ /* 0x000ea40008000800 */
[----:B--2---:R-:W-:Y:S02]  /*0230*/  MOV R78, UR6 ;  /* 0x00000006004e7c02 */ /* 0x004fe40008000f00 */
.L_x_2:
[----:B------:R-:W-:Y:S01]  /*0240*/  IMAD.U32 R0, RZ, RZ, UR8 ;  /* 0x00000008ff007e24 */ /* 0x000fe2000f8e00ff */
[----:B------:R-:W-:Y:S04]  /*0250*/  BSSY.RECONVERGENT B0, `(.L_x_4) ;  /* 0x000000c000007945 */ /* 0x000fe80003800200 */
[C---:B------:R-:W-:Y:S02]  /*0260*/  ISETP.NE.OR P1, PT, R0.reuse, 0x1, !P5 ;  /* 0x000000010000780c */ /* 0x040fe40006f25670 */
[----:B------:R-:W-:-:S11]  /*0270*/  ISETP.NE.OR P0, PT, R0, 0x3, !P5 ;  /* 0x000000030000780c */ /* 0x000fd60006f05670 */
[----:B------:R-:W-:Y:S05]  /*0280*/  @P1 BRA `(.L_x_5) ;  /* 0x0000000000201947 */ /* 0x000fea0003800000 */
[----:B------:R-:W3:Y:S02]  /*0290*/  LDCU.64 UR6, c[0x0][0x348] ;  /* 0x00006900ff0677ac */ /* 0x000ee40008000a00 */
[----:B---3--:R-:W-:Y:S02]  /*02a0*/  UIADD3 UR10, UP1, UPT, UR6, 0x80, URZ ;  /* 0x00000080060a7890 */ /* 0x008fe4000ff3e0ff */
[----:B------:R-:W-:Y:S02]  /*02b0*/  UIADD3 UR6, UP0, UPT, UR6, 0x180, URZ ;  /* 0x0000018006067890 */ /* 0x000fe4000ff1e0ff */
[----:B------:R-:W-:Y:S02]  /*02c0*/  UIADD3.X UR11, UPT, UPT, URZ, UR7, URZ, UP1, !UPT ;  /* 0x00000007ff0b7290 */ /* 0x000fe40008ffe4ff */
[----:B------:R-:W-:-:S07]  /*02d0*/  UIADD3.X UR7, UPT, UPT, URZ, UR7, URZ, UP0, !UPT ;  /* 0x00000007ff077290 */ /* 0x000fce00087fe4ff */
[----:B------:R3:W-:Y:S02]  /*02e0*/  UTMACCTL.PF [UR10] ;  /* 0x000000000a0079b9 */ /* 0x0007e40008040000 */
[----:B------:R3:W-:Y:S02]  /*02f0*/  UTMACCTL.PF [UR6] ;  /* 0x00000000060079b9 */ /* 0x0007e40008040000 */
[----:B---3--:R-:W-:Y:S01]  /*0300*/  NOP ;  /* 0x0000000000007918 */ /* 0x008fe20000000000 */
.L_x_5:
[----:B------:R-:W-:Y:S05]  /*0310*/  BSYNC.RECONVERGENT B0 ;  /* 0x0000000000007941 */ /* 0x000fea0003800200 */
.L_x_4:
[----:B------:R-:W-:Y:S04]  /*0320*/  BSSY.RECONVERGENT B0, `(.L_x_6) ;  /* 0x000000a000007945 */ /* 0x000fe80003800200 */
        /* <DEDUP_REMOVED lines=9> */
.L_x_7:
[----:B------:R-:W-:Y:S05]  /*03c0*/  BSYNC.RECONVERGENT B0 ;  /* 0x0000000000007941 */ /* 0x000fea0003800200 */
.L_x_6:
[----:B------:R-:W3:Y:S01]  /*03d0*/  LDCU.64 UR6, c[0x0][0x888] ;  /* 0x00011100ff0677ac */ /* 0x000ee20008000a00 */
[----:B------:R-:W-:Y:S02]  /*03e0*/  UISETP.EQ.U32.AND UP1, UPT, UR4, URZ, UPT ;  /* 0x000000ff0400728c */ /* 0x000fe4000bf22070 */
[----:B------:R-:W-:Y:S02]  /*03f0*/  UPLOP3.LUT UP2, UPT, UPT, UPT, UPT, 0x80, 0x8 ;  /* 0x000000000008789c */ /* 0x000fe40003f4f070 */
[----:B---3--:R-:W-:-:S04]  /*0400*/  UISETP.NE.U32.AND UP0, UPT, UR6, URZ, UPT ;  /* 0x000000ff0600728c */ /* 0x008fc8000bf05070 */
[----:B------:R-:W-:-:S04]  /*0410*/  UISETP.NE.AND.EX UP0, UPT, UR7, URZ, UPT, UP0 ;  /* 0x000000ff0700728c */ /* 0x000fc8000bf05300 */
[----:B------:R-:W-:-:S04]  /*0420*/  UISETP.EQ.OR.EX UP3, UPT, UR5, URZ, !UP0, UP1 ;  /* 0x000000ff0500728c */ /* 0x000fc8000c762710 */
[----:B------:R-:W-:-:S05]  /*0430*/  UP2UR UR50, UPR, URZ, 0x8 ;  /* 0x00000008ff327883 */ /* 0x000fca0008000000 */
[----:B------:R-:W-:Y:S07]  /*0440*/  BRA.U !UP3, `(.L_x_8) ;  /* 0x000000010b207547 */ /* 0x000fee000b800000 */
[----:B------:R-:W-:Y:S01]  /*0450*/  UISETP.NE.U32.AND UP2, UPT, UR4, URZ, UPT ;  /* 0x000000ff0400728c */ /* 0x000fe2000bf45070 */
[----:B-----5:R-:W-:Y:S01]  /*0460*/  FSETP.NEU.AND P0, PT, R81, RZ, PT ;  /* 0x000000ff5100720b */ /* 0x020fe20003f0d000 */
[----:B------:R-:W-:Y:S02]  /*0470*/  USEL UR4, URZ, 0xffffffff, UP0 ;  /* 0xffffffffff047887 */ /* 0x000fe40008000000 */
[----:B------:R-:W-:-:S10]  /*0480*/  UISETP.NE.AND.EX UP2, UPT, UR5, URZ, UPT, UP2 ;  /* 0x000000ff0500728c */ /* 0x000fd4000bf45320 */
[----:B------:R-:W-:Y:S01]  /*0490*/  VOTEU.ANY UP1, P0 ;  /* 0x0000000000ff7886 */ /* 0x000fe20000020100 */
[----:B------:R-:W-:-:S04]  /*04a0*/  @!UP2 USEL UR4, URZ, 0xffffffff, UP1 ;  /* 0xffffffffff04a887 */ /* 0x000fc80008800000 */
[----:B------:R-:W-:-:S04]  /*04b0*/  ULOP3.LUT UR4, UR4, 0x1, URZ, 0xc0, !UPT ;  /* 0x0000000104047892 */ /* 0x000fc8000f8ec0ff */
[----:B------:R-:W-:-:S11]  /*04c0*/  UISETP.NE.U32.AND UP2, UPT, UR4, 0x1, UPT ;  /* 0x000000010400788c */ /* 0x000fd6000bf45070 */
.L_x_8:
[----:B-1----:R-:W1:Y:S01]  /*04d0*/  SHFL.IDX PT, R2, R173, RZ, 0x1f ;  /* 0x00001fffad027589 */ /* 0x002e6200000e0000 */
[----:B------:R-:W-:-:S04]  /*04e0*/  UISETP.NE.AND UP1, UPT, UR8, 0x2, UPT ;  /* 0x000000020800788c */ /* 0x000fc8000bf25270 */
[----:B------:R-:W-:Y:S01]  /*04f0*/  USEL UR6, URZ, 0x1, UP1 ;  /* 0x00000001ff067887 */ /* 0x000fe20008800000 */
[----:B-1----:R-:W-:-:S13]  /*0500*/  ISETP.NE.AND P0, PT, R2, RZ, PT ;  /* 0x000000ff0200720c */ /* 0x002fda0003f05270 */
[----:B------:R-:W-:Y:S05]  /*0510*/  @P0 BRA `(.L_x_9) ;  /* 0x0000000000580947 */ /* 0x000fea0003800000 */
[----:B------:R-:W1:Y:S01]  /*0520*/  S2UR UR5, SR_CgaCtaId ;  /* 0x00000000000579c3 */ /* 0x000e620000008800 */
[----:B------:R-:W-:Y:S01]  /*0530*/  UMOV UR7, 0x400 ;  /* 0x0000040000077882 */ /* 0x000fe20000000000 */
[----:B------:R-:W-:Y:S01]  /*0540*/  UMOV UR4, 0x1 ;  /* 0x0000000100047882 */ /* 0x000fe20000000000 */
[----:B------:R-:W-:Y:S01]  /*0550*/  ELECT P0, URZ, PT ;  /* 0x0000000000ff782f */ /* 0x000fe20003800000 */
[----:B------:R-:W-:-:S04]  /*0560*/  UIADD3 UR10, UPT, UPT, -UR4, 0x100000, URZ ;  /* 0x00100000040a7890 */ /* 0x000fc8000fffe1ff */
[----:B------:R-:W-:Y:S02]  /*0570*/  USHF.L.U32 UR11, UR10, 0xb, URZ ;  /* 0x0000000b0a0b7899 */ /* 0x000fe400080006ff */
[----:B------:R-:W-:Y:S02]  /*0580*/  USHF.L.U32 UR10, UR10, 0x1, URZ ;  /* 0x000000010a0a7899 */ /* 0x000fe400080006ff */
[----:B-1----:R-:W-:Y:S01]  /*0590*/  ULEA UR5, UR5, UR7, 0x18 ;  /* 0x0000000705057291 */ /* 0x002fe2000f8ec0ff */
[----:B------:R-:W1:Y:S11]  /*05a0*/  FENCE.VIEW.ASYNC.S ;  /* 0x00000000000073c6 */ /* 0x000e760000000000 */
[----:B-1----:R1:W3:Y:S01]  /*05b0*/  SYNCS.EXCH.64 URZ, [UR5], UR10 ;  /* 0x0000000a05ff75b2 */ /* 0x0022e20008000100 */
[----:B------:R1:W4:Y:S01]  /*05c0*/  SYNCS.EXCH.64 URZ, [UR5+0x30], UR10 ;  /* 0x0000300a05ff75b2 */ /* 0x0003220008000100 */
[----:B------:R1:W1:Y:S01]  /*05d0*/  SYNCS.EXCH.64 URZ, [UR5+0x8], UR10 ;  /* 0x0000080a05ff75b2 */ /* 0x0002620008000100 */
        /* <DEDUP_REMOVED lines=9> */
[----:B------:R-:W-:Y:S01]  /*0670*/  NOP ;  /* 0x0000000000007918 */ /* 0x000fe20000000000 */
.L_x_9:
[----:B------:R-:W2:Y:S01]  /*0680*/  SHFL.IDX PT, R2, R173, RZ, 0x1f ;  /* 0x00001fffad027589 */ /* 0x000ea200000e0000 */
[----:B------:R-:W-:Y:S01]  /*0690*/  NOP ;  /* 0x0000000000007918 */ /* 0x000fe20000000000 */
[----:B--2---:R-:W-:-:S13]  /*06a0*/  ISETP.NE.AND P0, PT, R2, 0x1, PT ;  /* 0x000000010200780c */ /* 0x004fda0003f05270 */
[----:B------:R-:W-:Y:S05]  /*06b0*/  @P0 BRA `(.L_x_10) ;  /* 0x0000000000480947 */ /* 0x000fea0003800000 */
[----:B------:R-:W2:Y:S01]  /*06c0*/  S2UR UR7, SR_CgaCtaId ;  /* 0x00000000000779c3 */ /* 0x000ea20000008800 */
[----:B------:R-:W-:Y:S01]  /*06d0*/  UMOV UR9, 0x400 ;  /* 0x0000040000097882 */ /* 0x000fe20000000000 */
[----:B-1----:R-:W-:Y:S01]  /*06e0*/  UMOV UR5, 0x20 ;  /* 0x0000002000057882 */ /* 0x002fe20000000000 */
[----:B------:R-:W-:Y:S01]  /*06f0*/  UMOV UR4, 0x80 ;  /* 0x0000008000047882 */ /* 0x000fe20000000000 */
[----:B------:R-:W-:-:S04]  /*0700*/  UIADD3 UR10, UPT, UPT, -UR5, 0x100000, URZ ;  /* 0x00100000050a7890 */ /* 0x000fc8000fffe1ff */
[----:B------:R-:W-:Y:S02]  /*0710*/  USHF.L.U32 UR11, UR10, 0xb, URZ ;  /* 0x0000000b0a0b7899 */ /* 0x000fe400080006ff */
[----:B------:R-:W-:Y:S02]  /*0720*/  USHF.L.U32 UR10, UR10, 0x1, URZ ;  /* 0x000000010a0a7899 */ /* 0x000fe400080006ff */
[----:B------:R-:W-:-:S04]  /*0730*/  UIADD3 UR4, UPT, UPT, -UR4, 0x100000, URZ ;  /* 0x0010000004047890 */ /* 0x000fc8000fffe1ff */
[----:B------:R-:W-:Y:S02]  /*0740*/  USHF.L.U32 UR5, UR4, 0xb, URZ ;  /* 0x0000000b04057899 */ /* 0x000fe400080006ff */
[----:B------:R-:W-:Y:S01]  /*0750*/  USHF.L.U32 UR4, UR4, 0x1, URZ ;  /* 0x0000000104047899 */ /* 0x000fe200080006ff */
[----:B------:R-:W-:Y:S01]  /*0760*/  ELECT P0, URZ, PT ;  /* 0x0000000000ff782f */ /* 0x000fe20003800000 */
[----:B--2---:R-:W-:Y:S01]  /*0770*/  ULEA UR7, UR7, UR9, 0x18 ;  /* 0x0000000907077291 */ /* 0x004fe2000f8ec0ff */
[----:B------:R-:W1:Y:S11]  /*0780*/  FENCE.VIEW.ASYNC.S ;  /* 0x00000000000073c6 */ /* 0x000e760000000000 */
[----:B-1----:R2:W1:Y:S01]  /*0790*/  SYNCS.EXCH.64 URZ, [UR7+0x60], UR10 ;  /* 0x0000600a07ff75b2 */ /* 0x0024620008000100 */
[----:B------:R2:W1:Y:S01]  /*07a0*/  SYNCS.EXCH.64 URZ, [UR7+0x70], UR4 ;  /* 0x0000700407ff75b2 */ /* 0x0004620008000100 */
[----:B------:R2:W1:Y:S01]  /*07b0*/  SYNCS.EXCH.64 URZ, [UR7+0x68], UR10 ;  /* 0x0000680a07ff75b2 */ /* 0x0004620008000100 */
[----:B------:R2:W1:Y:S02]  /*07c0*/  SYNCS.EXCH.64 URZ, [UR7+0x78], UR4 ;  /* 0x0000780407ff75b2 */ /* 0x0004640008000100 */
[----:B--2---:R-:W-:Y:S01]  /*07d0*/  NOP ;  /* 0x0000000000007918 */ /* 0x004fe20000000000 */
.L_x_10:
[----:B------:R-:W2:Y:S01]  /*07e0*/  SHFL.IDX PT, R2, R173, RZ, 0x1f ;  /* 0x00001fffad027589 */ /* 0x000ea200000e0000 */
[----:B------:R-:W-:Y:S01]  /*07f0*/  NOP ;  /* 0x0000000000007918 */ /* 0x000fe20000000000 */
[----:B--2---:R-:W-:-:S13]  /*0800*/  ISETP.NE.AND P0, PT, R2, 0x3, PT ;  /* 0x000000030200780c */ /* 0x004fda0003f05270 */
[----:B------:R-:W-:Y:S05]  /*0810*/  @P0 BRA `(.L_x_11) ;  /* 0x0000000000300947 */ /* 0x000fea0003800000 */
[----:B-1----:R-:W1:Y:S01]  /*0820*/  S2UR UR5, SR_CgaCtaId ;  /* 0x00000000000579c3 */ /* 0x002e620000008800 */
        /* <DEDUP_REMOVED lines=8> */
[----:B-1----:R2:W1:Y:S01]  /*08b0*/  SYNCS.EXCH.64 URZ, [UR5+0x80], UR10 ;  /* 0x0000800a05ff75b2 */ /* 0x0024620008000100 */
[----:B------:R2:W1:Y:S02]  /*08c0*/  SYNCS.EXCH.64 URZ, [UR5+0x88], UR10 ;  /* 0x0000880a05ff75b2 */ /* 0x0004640008000100 */
[----:B--2---:R-:W-:Y:S01]  /*08d0*/  NOP ;  /* 0x0000000000007918 */ /* 0x004fe20000000000 */
.L_x_11:
[----:B------:R-:W2:Y:S01]  /*08e0*/  SHFL.IDX PT, R2, R173, RZ, 0x1f ;  /* 0x00001fffad027589 */ /* 0x000ea200000e0000 */
[----:B------:R-:W-:Y:S01]  /*08f0*/  NOP ;  /* 0x0000000000007918 */ /* 0x000fe20000000000 */
[----:B--2---:R-:W-:-:S13]  /*0900*/  ISETP.NE.AND P0, PT, R2, 0x4, PT ;  /* 0x000000040200780c */ /* 0x004fda0003f05270 */
[----:B------:R-:W-:Y:S05]  /*0910*/  @P0 BRA `(.L_x_12) ;  /* 0x00000000004c0947 */ /* 0x000fea0003800000 */
[----:B-1----:R-:W1:Y:S01]  /*0920*/  S2UR UR5, SR_CgaCtaId ;  /* 0x00000000000579c3 */ /* 0x002e620000008800 */
[----:B------:R-:W-:Y:S01]  /*0930*/  UMOV UR9, 0x100 ;  /* 0x0000010000097882 */ /* 0x000fe20000000000 */
[----:B------:R-:W-:Y:S01]  /*0940*/  UMOV UR7, 0x400 ;  /* 0x0000040000077882 */ /* 0x000fe20000000000 */
[----:B------:R-:W-:Y:S01]  /*0950*/  USEL UR9, UR9, 0xe0, UP2 ;  /* 0x000000e009097887 */ /* 0x000fe20009000000 */
[----:B------:R-:W-:Y:S01]  /*0960*/  UMOV UR4, 0x1 ;  /* 0x0000000100047882 */ /* 0x000fe20000000000 */
[----:B------:R-:W-:Y:S01]  /*0970*/  ELECT P0, URZ, PT ;  /* 0x0000000000ff782f */ /* 0x000fe20003800000 */
[----:B------:R-:W-:-:S04]  /*0980*/  UIADD3 UR10, UPT, UPT, -UR4, 0x100000, URZ ;  /* 0x00100000040a7890 */ /* 0x000fc8000fffe1ff */
[----:B------:R-:W-:Y:S02]  /*0990*/  USHF.L.U32 UR11, UR10, 0xb, URZ ;  /* 0x0000000b0a0b7899 */ /* 0x000fe400080006ff */
[----:B------:R-:W-:Y:S02]  /*09a0*/  USHF.L.U32 UR10, UR10, 0x1, URZ ;  /* 0x000000010a0a7899 */ /* 0x000fe400080006ff */
[----:B------:R-:W-:-:S04]  /*09b0*/  UIADD3 UR12, UPT, UPT, -UR9, 0x100000, URZ ;  /* 0x00100000090c7890 */ /* 0x000fc8000fffe1ff */
[----:B------:R-:W-:Y:S02]  /*09c0*/  USHF.L.U32 UR13, UR12, 0xb, URZ ;  /* 0x0000000b0c0d7899 */ /* 0x000fe400080006ff */
[----:B------:R-:W-:Y:S02]  /*09d0*/  USHF.L.U32 UR12, UR12, 0x1, URZ ;  /* 0x000000010c0c7899 */ /* 0x000fe400080006ff */
[----:B-1----:R-:W-:Y:S01]  /*09e0*/  ULEA UR5, UR5, UR7, 0x18 ;  /* 0x0000000705057291 */ /* 0x002fe2000f8ec0ff */
[----:B------:R-:W1:Y:S11]  /*09f0*/  FENCE.VIEW.ASYNC.S ;  /* 0x00000000000073c6 */ /* 0x000e760000000000 */
[----:B-1----:R2:W1:Y:S01]  /*0a00*/  SYNCS.EXCH.64 URZ, [UR5+0x90], UR10 ;  /* 0x0000900a05ff75b2 */ /* 0x0024620008000100 */
[----:B------:R2:W1:Y:S01]  /*0a10*/  SYNCS.EXCH.64 URZ, [UR5+0xa0], UR12 ;  /* 0x0000a00c05ff75b2 */ /* 0x0004620008000100 */
[----:B------:R2:W1:Y:S01]  /*0a20*/  SYNCS.EXCH.64 URZ, [UR5+0x98], UR10 ;  /* 0x0000980a05ff75b2 */ /* 0x0004620008000100 */
[----:B------:R2:W1:Y:S02]  /*0a30*/  SYNCS.EXCH.64 URZ, [UR5+0xa8], UR12 ;  /* 0x0000a80c05ff75b2 */ /* 0x0004640008000100 */
[----:B--2---:R-:W-:Y:S01]  /*0a40*/  NOP ;  /* 0x0000000000007918 */ /* 0x004fe20000000000 */
.L_x_12:
        /* <DEDUP_REMOVED lines=20> */
[----:B------:R2:W1:Y:S01]  /*0b90*/  SYNCS.EXCH.64 URZ, [UR7+0xd8], UR4 ;  /* 0x0000d80407ff75b2 */ /* 0x0004620008000100 */
[----:B------:R2:W1:Y:S01]  /*0ba0*/  SYNCS.EXCH.64 URZ, [UR7+0xc0], UR10 ;  /* 0x0000c00a07ff75b2 */ /* 0x0004620008000100 */
[----:B------:R2:W1:Y:S01]  /*0bb0*/  SYNCS.EXCH.64 URZ, [UR7+0xe0], UR4 ;  /* 0x0000e00407ff75b2 */ /* 0x0004620008000100 */
[----:B------:R2:W1:Y:S01]  /*0bc0*/  SYNCS.EXCH.64 URZ, [UR7+0xc8], UR10 ;  /* 0x0000c80a07ff75b2 */ /* 0x0004620008000100 */
[----:B------:R2:W1:Y:S02]  /*0bd0*/  SYNCS.EXCH.64 URZ, [UR7+0xe8], UR4 ;  /* 0x0000e80407ff75b2 */ /* 0x0004640008000100 */
[----:B--2---:R-:W-:Y:S01]  /*0be0*/  NOP ;  /* 0x0000000000007918 */ /* 0x004fe20000000000 */
.L_x_13:
        /* <DEDUP_REMOVED lines=18> */
.L_x_14:
[----:B-1----:R-:W1:Y:S01]  /*0d10*/  S2UR UR5, SR_CTAID.X ;  /* 0x00000000000579c3 */ /* 0x002e620000002500 */
[----:B------:R-:W-:-:S05]  /*0d20*/  CS2R.32 R170, SR_CgaSize ;  /* 0x0000000000aa7805 */ /* 0x000fca0000008a00 */
[----:B------:R-:W-:-:S05]  /*0d30*/  IMAD R170, R170, -0xa0, RZ ;  /* 0xffffff60aaaa7824 */ /* 0x000fca00078e02ff */
[----:B------:R-:W-:-:S14]  /*0d40*/  R2UR UR9, R170 ;  /* 0x00000000aa0972ca */ /* 0x000fdc00000e0000 */
[----:B------:R-:W2:Y:S01]  /*0d50*/  LDCU UR9, c[0x0][UR9+0x2b0] ;  /* 0x00005600090977ac */ /* 0x000ea20008000800 */
[----:B------:R-:W-:Y:S01]  /*0d60*/  NOP ;  /* 0x0000000000007918 */ /* 0x000fe20000000000 */
[----:B------:R-:W-:-:S05]  /*0d70*/  CS2R.32 R170, SR_CgaSize ;  /* 0x0000000000aa7805 */ /* 0x000fca0000008a00 */
[----:B------:R-:W-:-:S05]  /*0d80*/  IMAD R170, R170, -0xa0, RZ ;  /* 0xffffff60aaaa7824 */ /* 0x000fca00078e02ff */
[----:B------:R-:W-:-:S14]  /*0d90*/  R2UR UR7, R170 ;  /* 0x00000000aa0772ca */ /* 0x000fdc00000e0000 */
[----:B------:R-:W3:Y:S01]  /*0da0*/  LDCU UR7, c[0x0][UR7+0x2b4] ;  /* 0x00005680070777ac */ /* 0x000ee20008000800 */
[----:B------:R-:W4:Y:S08]  /*0db0*/  S2UR UR4, SR_CTAID.Y ;  /* 0x00000000000479c3 */ /* 0x000f300000002600 */
[----:B------:R-:W3:Y:S01]  /*0dc0*/  LDC R9, c[0x0][0xb24] ;  /* 0x0002c900ff097b82 */ /* 0x000ee20000000800 */
[----:B-1----:R-:W-:-:S02]  /*0dd0*/  I2FP.F32.U32 R5, UR5 ;  /* 0x0000000500057c45 */ /* 0x002fc40008201000 */
[----:B------:R-:W-:-:S05]  /*0de0*/  CS2R.32 R3, SR_CgaSize ;  /* 0x0000000000037805 */ /* 0x000fca0000008a00 */
[----:B------:R-:W-:-:S06]  /*0df0*/  IMAD R3, R3, -0xa0, RZ ;  /* 0xffffff6003037824 */ /* 0x000fcc00078e02ff */
[----:B------:R-:W1:Y:S01]  /*0e00*/  LDC R3, c[0x0][R3+0x2a0] ;  /* 0x0000a80003037b82 */ /* 0x000e620000000800 */
[----:B------:R-:W-:Y:S01]  /*0e10*/  MOV R21, UR5 ;  /* 0x0000000500157c02 */ /* 0x000fe20008000f00 */
[----:B--2---:R-:W-:Y:S01]  /*0e20*/  FMUL R5, R5, UR9 ;  /* 0x0000000905057c20 */ /* 0x004fe20008400000 */
[----:B----4-:R-:W-:Y:S02]  /*0e30*/  I2FP.F32.U32 R4, UR4 ;  /* 0x0000000400047c45 */ /* 0x010fe40008201000 */
[----:B------:R-:W-:-:S05]  /*0e40*/  CS2R.32 R2, SR_CgaSize ;  /* 0x0000000000027805 */ /* 0x000fca0000008a00 */
[----:B------:R-:W-:-:S06]  /*0e50*/  IMAD R2, R2, -0xa0, RZ ;  /* 0xffffff6002027824 */ /* 0x000fcc00078e02ff */
[----:B------:R-:W2:Y:S01]  /*0e60*/  LDC R2, c[0x0][R2+0x2a4] ;  /* 0x0000a90002027b82 */ /* 0x000ea20000000800 */
[----:B------:R-:W4:Y:S01]  /*0e70*/  F2I.U32.TRUNC.NTZ R170, R5 ;  /* 0x0000000500aa7305 */ /* 0x000f22000020f000 */
[----:B------:R-:W-:Y:S01]  /*0e80*/  MOV R20, UR4 ;  /* 0x0000000400147c02 */ /* 0x000fe20008000f00 */
[----:B---3--:R-:W-:-:S05]  /*0e90*/  FMUL R4, R4, UR7 ;  /* 0x0000000704047c20 */ /* 0x008fca0008400000 */
[----:B------:R-:W-:Y:S01]  /*0ea0*/  BAR.SYNC.DEFER_BLOCKING 0x0 ;  /* 0x0000000000007b1d */ /* 0x000fe20000010000 */
[----:B------:R-:W-:-:S05]  /*0eb0*/  ISETP.GE.AND P0, PT, R9, 0x1, PT ;  /* 0x000000010900780c */ /* 0x000fca0003f06270 */
[----:B------:R-:W3:Y:S02]  /*0ec0*/  F2I.U32.TRUNC.NTZ R147, R4 ;  /* 0x0000000400937305 */ /* 0x000ee4000020f000 */
[----:B------:R-:W2:Y:S01]  /*0ed0*/  S2UR UR36, SR_CTAID.Z ;  /* 0x00000000002479c3 */ /* 0x000ea20000002700 */
[----:B----4-:R-:W-:-:S05]  /*0ee0*/  IADD3 R170, PT, PT, -R170, RZ, RZ ;  /* 0x000000ffaaaa7210 */ /* 0x010fca0007ffe1ff */
[----:B-1----:R-:W-:Y:S01]  /*0ef0*/  IMAD R170, R3, R170, UR5 ;  /* 0x0000000503aa7e24 */ /* 0x002fe2000f8e02aa */
[----:B---3--:R-:W-:-:S05]  /*0f00*/  IADD3 R147, PT, PT, -R147, RZ, RZ ;  /* 0x000000ff93937210 */ /* 0x008fca0007ffe1ff */
[----:B--2---:R-:W-:Y:S01]  /*0f10*/  IMAD R147, R2, R147, UR4 ;  /* 0x0000000402937e24 */ /* 0x004fe2000f8e0293 */
[----:B------:R-:W-:Y:S06]  /*0f20*/  @!P0 BRA `(.L_x_15) ;  /* 0x0000000000b88947 */ /* 0x000fec0003800000 */
[----:B------:R-:W1:Y:S01]  /*0f30*/  LDC.64 R4, c[0x0][0xb18] ;  /* 0x0002c600ff047b82 */ /* 0x000e620000000a00 */
[----:B------:R-:W-:-:S07]  /*0f40*/  ISETP.NE.AND P0, PT, R9, 0x1, PT ;  /* 0x000000010900780c */ /* 0x000fce0003f05270 */
[----:B------:R-:W2:Y:S08]  /*0f50*/  LDC R10, c[0x0][0xb0c] ;  /* 0x0002c300ff0a7b82 */ /* 0x000eb00000000800 */
[----:B------:R-:W3:Y:S08]  /*0f60*/  LDC R11, c[0x0][0x370] ;  /* 0x0000dc00ff0b7b82 */ /* 0x000ef00000000800 */
[----:B------:R-:W4:Y:S01]  /*0f70*/  LDC R12, c[0x0][0x374] ;  /* 0x0000dd00ff0c7b82 */ /* 0x000f220000000800 */
[----:B-1----:R-:W-:-:S07]  /*0f80*/  ISETP.NE.AND P1, PT, R4, 0x1, PT ;  /* 0x000000010400780c */ /* 0x002fce0003f25270 */
[----:B------:R-:W3:Y:S01]  /*0f90*/  LDC.64 R6, c[0x0][0xb10] ;  /* 0x0002c400ff067b82 */ /* 0x000ee20000000a00 */
[----:B--2---:R-:W-:-:S07]  /*0fa0*/  ISETP.NE.AND P2, PT, R10, 0x1, PT ;  /* 0x000000010a00780c */ /* 0x004fce0003f45270 */
[----:B------:R-:W1:Y:S08]  /*0fb0*/  LDC R8, c[0x0][0xb20] ;  /* 0x0002c800ff087b82 */ /* 0x000e700000000800 */
[----:B------:R-:W2:Y:S01]  /*0fc0*/  LDC.64 R2, c[0x0][0xb28] ;  /* 0x0002ca00ff027b82 */ /* 0x000ea20000000a00 */
[----:B----4-:R-:W-:-:S04]  /*0fd0*/  IMAD.HI.U32 R13, R12, R5, RZ ;  /* 0x000000050c0d7227 */ /* 0x010fc800078e00ff */
[----:B------:R-:W-:-:S04]  /*0fe0*/  IMAD.HI.U32 R5, R20, R5, RZ ;  /* 0x0000000514057227 */ /* 0x000fc800078e00ff */
[----:B---3--:R-:W-:-:S04]  /*0ff0*/  IMAD.HI.U32 R14, R11, R6, RZ ;  /* 0x000000060b0e7227 */ /* 0x008fc800078e00ff */
[C---:B------:R-:W-:Y:S01]  /*1000*/  IMAD.HI.U32 R16, R21.reuse, R6, RZ ;  /* 0x0000000615107227 */ /* 0x040fe200078e00ff */
[-C--:B------:R-:W-:Y:S02]  /*1010*/  @P2 SHF.R.U32.HI R11, RZ, R7.reuse, R14 ;  /* 0x00000007ff0b2219 */ /* 0x080fe4000001160e */
[-C--:B-1----:R-:W-:Y:S02]  /*1020*/  @P1 SHF.R.U32.HI R12, RZ, R8.reuse, R13 ;  /* 0x00000008ff0c1219 */ /* 0x082fe4000001160d */
[----:B------:R-:W-:Y:S02]  /*1030*/  SHF.R.U32.HI R5, RZ, R8, R5 ;  /* 0x00000008ff057219 */ /* 0x000fe40000011605 */
[----:B------:R-:W-:Y:S02]  /*1040*/  SHF.R.U32.HI R16, RZ, R7, R16 ;  /* 0x00000007ff107219 */ /* 0x000fe40000011610 */
[----:B------:R-:W-:Y:S01]  /*1050*/  SEL R5, R20, R5, !P1 ;  /* 0x0000000514057207 */ /* 0x000fe20004800000 */
[----:B--2---:R-:W-:Y:S01]  /*1060*/  IMAD.HI.U32 R14, R12, R2, RZ ;  /* 0x000000020c0e7227 */ /* 0x004fe200078e00ff */
[----:B------:R-:W-:-:S02]  /*1070*/  SEL R7, R21, R16, !P2 ;  /* 0x0000001015077207 */ /* 0x000fc40005000000 */
[----:B------:R-:W-:Y:S01]  /*1080*/  IADD3 R13, PT, PT, -R5, RZ, RZ ;  /* 0x000000ff050d7210 */ /* 0x000fe20007ffe1ff */
[----:B------:R-:W-:Y:S01]  /*1090*/  IMAD.HI.U32 R6, R11, R2, RZ ;  /* 0x000000020b067227 */ /* 0x000fe200078e00ff */
[----:B------:R-:W-:-:S03]  /*10a0*/  @P0 SHF.R.U32.HI R12, RZ, R3, R14 ;  /* 0x00000003ff0c0219 */ /* 0x000fc6000001160e */
[----:B------:R-:W-:Y:S01]  /*10b0*/  IMAD R13, R4, R13, R20 ;  /* 0x0000000d040d7224 */ /* 0x000fe200078e0214 */
[----:B------:R-:W-:Y:S01]  /*10c0*/  @P0 SHF.R.U32.HI R11, RZ, R3, R6 ;  /* 0x00000003ff0b0219 */ /* 0x000fe20000011606 */
[----:B------:R-:W-:-:S04]  /*10d0*/  IMAD R12, R12, R9, RZ ;  /* 0x000000090c0c7224 */ /* 0x000fc800078e02ff */
[----:B------:R-:W-:Y:S01]  /*10e0*/  IMAD R6, R11, R9, RZ ;  /* 0x000000090b067224 */ /* 0x000fe200078e02ff */
[----:B------:R-:W-:-:S04]  /*10f0*/  ISETP.GE.AND P1, PT, R5, R12, PT ;  /* 0x0000000c0500720c */ /* 0x000fc80003f26270 */
[----:B------:R-:W-:Y:S01]  /*1100*/  ISETP.GE.OR P1, PT, R7, R6, P1 ;  /* 0x000000060700720c */ /* 0x000fe20000f26670 */
[----:B------:R-:W-:-:S05]  /*1110*/  IMAD.HI.U32 R6, R5, R2, RZ ;  /* 0x0000000205067227 */ /* 0x000fca00078e00ff */
[----:B------:R-:W-:-:S04]  /*1120*/  SHF.R.U32.HI R6, RZ, R3, R6 ;  /* 0x00000003ff067219 */ /* 0x000fc80000011606 */
[----:B------:R-:W-:-:S03]  /*1130*/  SEL R6, R5, R6, !P0 ;  /* 0x0000000605067207 */ /* 0x000fc60004000000 */
[----:B------:R-:W-:Y:S01]  /*1140*/  @!P1 IMAD.HI.U32 R8, R7, R2, RZ ;  /* 0x0000000207089227 */ /* 0x000fe200078e00ff */
[----:B------:R-:W-:-:S04]  /*1150*/  IADD3 R2, PT, PT, -R6, RZ, RZ ;  /* 0x000000ff06027210 */ /* 0x000fc80007ffe1ff */
[----:B------:R-:W-:Y:S01]  /*1160*/  @!P1 SHF.R.U32.HI R8, RZ, R3, R8 ;  /* 0x00000003ff089219 */ /* 0x000fe20000011608 */
[----:B------:R-:W-:-:S03]  /*1170*/  IMAD R2, R9, R2, R5 ;  /* 0x0000000209027224 */ /* 0x000fc600078e0205 */
[----:B------:R-:W-:-:S05]  /*1180*/  @!P1 SEL R3, R7, R8, !P0 ;  /* 0x0000000807039207 */ /* 0x000fca0004000000 */
[--C-:B------:R-:W-:Y:S02]  /*1190*/  @!P1 IMAD.IADD R6, R6, 0x1, -R3.reuse ;  /* 0x0000000106069824 */ /* 0x100fe400078e0a03 */
[----:B------:R-:W-:Y:S01]  /*11a0*/  @!P1 IMAD R3, R2, R11, R3 ;  /* 0x0000000b02039224 */ /* 0x000fe200078e0203 */
[----:B------:R-:W-:Y:S01]  /*11b0*/  IADD3 R2, PT, PT, -R7, RZ, RZ ;  /* 0x000000ff07027210 */ /* 0x000fe20007ffe1ff */
[----:B------:R-:W-:Y:S02]  /*11c0*/  @!P1 IMAD R5, R6, R9, R7 ;  /* 0x0000000906059224 */ /* 0x000fe400078e0207 */
[----:B------:R-:W-:Y:S02]  /*11d0*/  @!P1 IMAD.MOV.U32 R7, RZ, RZ, R3 ;  /* 0x000000ffff079224 */ /* 0x000fe400078e0003 */
[----:B------:R-:W-:Y:S02]  /*11e0*/  IMAD R2, R10, R2, R21 ;  /* 0x000000020a027224 */ /* 0x000fe400078e0215 */
[----:B------:R-:W-:-:S02]  /*11f0*/  IMAD R20, R5, R4, R13 ;  /* 0x0000000405147224 */ /* 0x000fc400078e020d */
[----:B------:R-:W-:Y:S02]  /*1200*/  IMAD R21, R7, R10, R2 ;  /* 0x0000000a07157224 */ /* 0x000fe400078e0202 */
.L_x_15:
[----:B------:R-:W1:Y:S01]  /*1210*/  LDCU UR4, c[0x0][0xb30] ;  /* 0x00016600ff0477ac */ /* 0x000e620008000800 */
[----:B------:R-:W2:Y:S08]  /*1220*/  S2UR UR37, SR_CgaCtaId ;  /* 0x00000000002579c3 */ /* 0x000eb00000008800 */
[----:B------:R-:W3:Y:S01]  /*1230*/  LDC R72, c[0x0][0xb24] ;  /* 0x0002c900ff487b82 */ /* 0x000ee20000000800 */
[----:B-1----:R-:W-:-:S09]  /*1240*/  UISETP.NE.AND UP1, UPT, UR4, 0x1, UPT ;  /* 0x000000010400788c */ /* 0x002fd2000bf25270 */
[----:B--2---:R-:W-:Y:S05]  /*1250*/  BRA.U UP1, `(.L_x_16) ;  /* 0x0000000101407547 */ /* 0x004fea000b800000 */
[----:B------:R-:W1:Y:S08]  /*1260*/  LDC.64 R4, c[0x0][0xb10] ;  /* 0x0002c400ff047b82 */ /* 0x000e700000000a00 */
[----:B------:R-:W2:Y:S08]  /*1270*/  LDC.64 R2, c[0x0][0xb18] ;  /* 0x0002c600ff027b82 */ /* 0x000eb00000000a00 */
[----:B------:R-:W4:Y:S08]  /*1280*/  LDC R6, c[0x0][0xb20] ;  /* 0x0002c800ff067b82 */ /* 0x000f300000000800 */
[----:B------:R-:W3:Y:S01]  /*1290*/  LDC R8, c[0x0][0xb0c] ;  /* 0x0002c300ff087b82 */ /* 0x000ee20000000800 */
[----:B-1----:R-:W-:-:S05]  /*12a0*/  IMAD.HI.U32 R4, R21, R4, RZ ;  /* 0x0000000415047227 */ /* 0x002fca00078e00ff */
[----:B------:R-:W-:Y:S01]  /*12b0*/  SHF.R.U32.HI R4, RZ, R5, R4 ;  /* 0x00000005ff047219 */ /* 0x000fe20000011604 */
[----:B--2---:R-:W-:Y:S01]  /*12c0*/  IMAD.HI.U32 R3, R20, R3, RZ ;  /* 0x0000000314037227 */ /* 0x004fe200078e00ff */
[----:B------:R-:W-:-:S04]  /*12d0*/  ISETP.NE.AND P0, PT, R2, 0x1, PT ;  /* 0x000000010200780c */ /* 0x000fc80003f05270 */
[----:B----4-:R-:W-:-:S04]  /*12e0*/  SHF.R.U32.HI R3, RZ, R6, R3 ;  /* 0x00000006ff037219 */ /* 0x010fc80000011603 */
[----:B------:R-:W-:Y:S02]  /*12f0*/  SEL R3, R20, R3, !P0 ;  /* 0x0000000314037207 */ /* 0x000fe40004000000 */
[----:B---3--:R-:W-:-:S04]  /*1300*/  ISETP.NE.AND P1, PT, R8, 0x1, PT ;  /* 0x000000010800780c */ /* 0x008fc80003f25270 */
[----:B------:R-:W-:-:S05]  /*1310*/  SEL R4, R21, R4, !P1 ;  /* 0x0000000415047207 */ /* 0x000fca0004800000 */
[----:B------:R-:W-:Y:S02]  /*1320*/  IMAD.IADD R5, R3, 0x1, -R4 ;  /* 0x0000000103057824 */ /* 0x000fe400078e0a04 */
[----:B------:R-:W-:Y:S02]  /*1330*/  IMAD.IADD R3, R4, 0x1, -R3 ;  /* 0x0000000104037824 */ /* 0x000fe400078e0a03 */
[----:B------:R-:W-:Y:S02]  /*1340*/  IMAD R21, R5, R8, R21 ;  /* 0x0000000805157224 */ /* 0x000fe400078e0215 */
[----:B------:R-:W-:-:S07]  /*1350*/  IMAD R20, R3, R2, R20 ;  /* 0x0000000203147224 */ /* 0x000fce00078e0214 */
.L_x_16:
[----:B------:R-:W-:Y:S01]  /*1360*/  BAR.SYNC.DEFER_BLOCKING 0x0 ;  /* 0x0000000000007b1d */ /* 0x000fe20000010000 */
[----:B------:R-:W-:Y:S01]  /*1370*/  UISETP.NE.AND UP1, UPT, UR8, 0x2, UPT ;  /* 0x000000020800788c */ /* 0x000fe2000bf25270 */
[----:B------:R-:W-:Y:S02]  /*1380*/  ISETP.NE.OR P5, PT, R0, 0x2, !P5 ;  /* 0x000000020000780c */ /* 0x000fe40006fa5670 */
[----:B------:R-:W-:-:S06]  /*1390*/  LOP3.LUT R2, R189, 0x1f, RZ, 0xc0, !PT ;  /* 0x0000001fbd027812 */ /* 0x000fcc00078ec0ff */
[----:B------:R-:W-:Y:S05]  /*13a0*/  BRA.U UP1, `(.L_x_17) ;  /* 0x00000011019c7547 */ /* 0x000fea000b800000 */
[----:B------:R-:W1:Y:S01]  /*13b0*/  LDCU UR13, c[0x0][0x38c] ;  /* 0x00007180ff0d77ac */ /* 0x000e620008000800 */
[----:B------:R-:W2:Y:S01]  /*13c0*/  LDC R9, c[0x0][0x370] ;  /* 0x0000dc00ff097b82 */ /* 0x000ea20000000800 */
[----:B------:R-:W-:Y:S01]  /*13d0*/  PLOP3.LUT P1, PT, PT, PT, UP2, 0x80, 0x8 ;  /* 0x000000000008781c */ /* 0x000fe20003f2f028 */
[----:B------:R-:W-:Y:S01]  /*13e0*/  IMAD.MOV.U32 R15, RZ, RZ, 0x1 ;  /* 0x00000001ff0f7424 */ /* 0x000fe200078e00ff */
[----:B------:R-:W-:Y:S01]  /*13f0*/  ISETP.EQ.OR P4, PT, R2, RZ, P5 ;  /* 0x000000ff0200720c */ /* 0x000fe20002f82670 */
[----:B------:R-:W-:Y:S01]  /*1400*/  IMAD.MOV.U32 R14, RZ, RZ, RZ ;  /* 0x000000ffff0e7224 */ /* 0x000fe200078e00ff */
[----:B------:R-:W-:Y:S02]  /*1410*/  PLOP3.LUT P1, PT, P1, PT, PT, 0x8, 0x80 ;  /* 0x000000000080781c */ /* 0x000fe40000f2e170 */
[----:B------:R-:W-:Y:S01]  /*1420*/  CS2R R12, SRZ ;  /* 0x00000000000c7805 */ /* 0x000fe2000001ff00 */
[----:B------:R-:W-:Y:S01]  /*1430*/  IMAD.MOV.U32 R10, RZ, RZ, 0x1 ;  /* 0x00000001ff0a7424 */ /* 0x000fe200078e00ff */
[----:B------:R-:W4:Y:S01]  /*1440*/  LDC R0, c[0x0][0x374] ;  /* 0x0000dd00ff007b82 */ /* 0x000f220000000800 */
[----:B------:R-:W2:Y:S01]  /*1450*/  LDCU.64 UR22, c[0x0][0x348] ;  /* 0x00006900ff1677ac */ /* 0x000ea20008000a00 */
[----:B------:R-:W-:Y:S01]  /*1460*/  UMOV UR6, URZ ;  /* 0x000000ff00067c82 */ /* 0x000fe20008000000 */
[----:B-1----:R-:W-:-:S04]  /*1470*/  UIADD3 UR5, UPT, UPT, UR13, 0x3f, URZ ;  /* 0x0000003f0d057890 */ /* 0x002fc8000fffe0ff */
[----:B------:R-:W-:-:S04]  /*1480*/  USHF.R.S32.HI UR4, URZ, 0x1f, UR5 ;  /* 0x0000001fff047899 */ /* 0x000fc80008011405 */
[----:B------:R-:W-:-:S04]  /*1490*/  ULEA.HI UR4, UR4, UR5, URZ, 0x6 ;  /* 0x0000000504047291 */ /* 0x000fc8000f8f30ff */
[----:B------:R-:W-:Y:S02]  /*14a0*/  USHF.R.S32.HI UR15, URZ, 0x6, UR4 ;  /* 0x00000006ff0f7899 */ /* 0x000fe40008011404 */
[----:B------:R-:W-:Y:S02]  /*14b0*/  UIADD3 UR4, UPT, UPT, UR13, -0x1, URZ ;  /* 0xffffffff0d047890 */ /* 0x000fe4000fffe0ff */
[----:B------:R-:W-:Y:S02]  /*14c0*/  UISETP.LT.U32.AND UP0, UPT, UR15, 0x6, UPT ;  /* 0x000000060f00788c */ /* 0x000fe4000bf01070 */
[----:B------:R-:W-:Y:S02]  /*14d0*/  UISETP.GE.U32.AND UP1, UPT, UR4, -0x7f, UPT ;  /* 0xffffff810400788c */ /* 0x000fe4000bf26070 */
[----:B------:R-:W-:Y:S02]  /*14e0*/  USEL UR14, UR15, 0x6, UP0 ;  /* 0x000000060f0e7887 */ /* 0x000fe40008000000 */
[----:B------:R-:W-:-:S02]  /*14f0*/  UIADD3 UR13, UPT, UPT, UR13, 0x7e, URZ ;  /* 0x0000007e0d0d7890 */ /* 0x000fc4000fffe0ff */
[----:B------:R-:W-:Y:S02]  /*1500*/  UIADD3 UR5, UPT, UPT, UR14, -0x1, URZ ;  /* 0xffffffff0e057890 */ /* 0x000fe4000fffe0ff */
[----:B------:R-:W-:-:S03]  /*1510*/  UIADD3 UR7, UPT, UPT, UR15, -UR14, URZ ;  /* 0x8000000e0f077290 */ /* 0x000fc6000fffe0ff */
[----:B------:R-:W-:-:S04]  /*1520*/  @UP1 UIADD3 UR5, UPT, UPT, UR14, URZ, URZ ;  /* 0x000000ff0e051290 */ /* 0x000fc8000fffe0ff */
[----:B--2---:R-:W-:-:S12]  /*1530*/  UIADD3 UR5, UPT, UPT, UR5, 0x1, URZ ;  /* 0x0000000105057890 */ /* 0x004fd8000fffe0ff */
.L_x_35:
[----:B------:R-:W-:Y:S01]  /*1540*/  UISETP.NE.AND UP0, UPT, UR37, URZ, UPT ;  /* 0x000000ff2500728c */ /* 0x000fe2000bf05270 */
[----:B------:R-:W1:Y:S08]  /*1550*/  S2UR UR37, SR_CgaCtaId ;  /* 0x00000000002579c3 */ /* 0x000e700000008800 */
[----:B------:R-:W-:Y:S05]  /*1560*/  BRA.U UP0, `(.L_x_18) ;  /* 0x0000000100347547 */ /* 0x000fea000b800000 */
[----:B------:R-:W2:Y:S01]  /*1570*/  S2R R2, SR_CgaCtaId ;  /* 0x0000000000027919 */ /* 0x000ea20000008800 */
[----:B------:R-:W-:-:S04]  /*1580*/  MOV R3, 0x400 ;  /* 0x0000040000037802 */ /* 0x000fc80000000f00 */
[----:B--2---:R-:W-:Y:S02]  /*1590*/  LEA R3, R2, R3, 0x18 ;  /* 0x0000000302037211 */ /* 0x004fe400078ec0ff */
[----:B------:R-:W-:-:S03]  /*15a0*/  SHF.L.U32 R2, R10, 0x1f, RZ ;  /* 0x0000001f0a027819 */ /* 0x000fc600000006ff */
[----:B------:R-:W-:-:S04]  /*15b0*/  IMAD R3, R12, 0x8, R3 ;  /* 0x000000080c037824 */ /* 0x000fc800078e0203 */
[----:B------:R-:W2:Y:S02]  /*15c0*/  SYNCS.PHASECHK.TRANS64.TRYWAIT P0, [R3+URZ+0x100], R2 ;  /* 0x00010002030075a7 */ /* 0x000ea400080011ff */
[----:B--2---:R-:W-:Y:S05]  /*15d0*/  @!P0 BRA `(.L_x_19) ;  /* 0x0000006c00248947 */ /* 0x004fea0003800000 */
.L_x_108:
[----:B------:R-:W-:Y:S01]  /*15e0*/  VIADD R12, R12, 0x1 ;  /* 0x000000010c0c7836 */ /* 0x000fe20000000000 */
[----:B------:R2:W-:Y:S04]  /*15f0*/  SYNCS.ARRIVE.TRANS64.A1T0 RZ, [R3+URZ+0xf0], RZ ;  /* 0x0000f0ff03ff79a7 */ /* 0x0005e800081000ff */
[----:B------:R-:W-:-:S04]  /*1600*/  ISETP.NE.AND P0, PT, R12, 0x2, PT ;  /* 0x000000020c00780c */ /* 0x000fc80003f05270 */
[----:B------:R-:W-:Y:S02]  /*1610*/  SEL R12, R12, RZ, P0 ;  /* 0x000000ff0c0c7207 */ /* 0x000fe40000000000 */
[----:B--2---:R-:W-:-:S04]  /*1620*/  SEL R3, RZ, 0x1, P0 ;  /* 0x00000001ff037807 */ /* 0x004fc80000000000 */
[----:B------:R-:W-:-:S07]  /*1630*/  LOP3.LUT R10, R10, R3, RZ, 0x3c, !PT ;  /* 0x000000030a0a7212 */ /* 0x000fce00078e3cff */
.L_x_18:
[----:B------:R-:W-:Y:S01]  /*1640*/  UMOV UR4, 0x400 ;  /* 0x0000040000047882 */ /* 0x000fe20000000000 */
[----:B------:R-:W-:Y:S01]  /*1650*/  SHF.L.U32 R2, R15, 0x1f, RZ ;  /* 0x0000001f0f027819 */ /* 0x000fe200000006ff */
[----:B-1----:R-:W-:Y:S01]  /*1660*/  ULEA UR4, UR37, UR4, 0x18 ;  /* 0x0000000425047291 */ /* 0x002fe2000f8ec0ff */
[----:B------:R-:W-:Y:S01]  /*1670*/  R2UR UR35, R21 ;  /* 0x00000000152372ca */ /* 0x000fe200000e0000 */
[----:B------:R-:W-:Y:S01]  /*1680*/  UISETP.GE.U32.AND UP0, UPT, UR13, 0x7f, UPT ;  /* 0x0000007f0d00788c */ /* 0x000fe2000bf06070 */
[----:B------:R-:W-:Y:S01]  /*1690*/  R2UR UR11, R20 ;  /* 0x00000000140b72ca */ /* 0x000fe200000e0000 */
[----:B------:R-:W-:Y:S01]  /*16a0*/  ULEA UR8, UR6, UR4, 0x3 ;  /* 0x0000000406087291 */ /* 0x000fe2000f8e18ff */
[----:B------:R-:W-:-:S08]  /*16b0*/  UMOV UR24, URZ ;  /* 0x000000ff00187c82 */ /* 0x000fd00008000000 */
[----:B------:R1:W2:Y:S01]  /*16c0*/  SYNCS.PHASECHK.TRANS64.TRYWAIT P0, [UR8+0x30], R2 ;  /* 0x00003002ff0075a7 */ /* 0x0002a20008001108 */
[----:B------:R-:W-:Y:S02]  /*16d0*/  USHF.L.U32 UR35, UR35, 0x7, URZ ;  /* 0x0000000723237899 */ /* 0x000fe400080006ff */
[----:B------:R-:W-:Y:S01]  /*16e0*/  USHF.L.U32 UR11, UR11, 0x7, URZ ;  /* 0x000000070b0b7899 */ /* 0x000fe200080006ff */
[----:B------:R-:W-:Y:S11]  /*16f0*/  BRA.U !UP0, `(.L_x_20) ;  /* 0x0000000108a47547 */ /* 0x000ff6000b800000 */
[----:B------:R-:W-:Y:S01]  /*1700*/  UMOV UR16, URZ ;  /* 0x000000ff00107c82 */ /* 0x000fe20008000000 */
[----:B------:R-:W-:-:S05]  /*1710*/  UMOV UR17, UR6 ;  /* 0x0000000600117c82 */ /* 0x000fca0008000000 */
.L_x_25:
[----:B-1----:R-:W-:Y:S01]  /*1720*/  ULEA UR33, UR17, UR4, 0x3 ;  /* 0x0000000411217291 */ /* 0x002fe2000f8e18ff */
[----:B--2---:R-:W-:Y:S01]  /*1730*/  @!P5 MOV R3, 0x4000 ;  /* 0x000040000003d802 */ /* 0x004fe20000000f00 */
[----:B--2---:R-:W-:Y:S10]  /*1740*/  @P0 BRA `(.L_x_21) ;  /* 0x00000000000c0947 */ /* 0x004ff40003800000 */
[----:B------:R-:W-:-:S04]  /*1750*/  SHF.L.U32 R5, R15, 0x1f, RZ ;  /* 0x0000001f0f057819 */ /* 0x000fc800000006ff */
[----:B------:R-:W2:Y:S02]  /*1760*/  SYNCS.PHASECHK.TRANS64.TRYWAIT P0, [UR33+0x30], R5 ;  /* 0x00003005ff0075a7 */ /* 0x000ea40008001121 */
[----:B--2---:R-:W-:Y:S05]  /*1770*/  @!P0 BRA `(.L_x_22) ;  /* 0x0000006800d08947 */ /* 0x004fea0003800000 */
.L_x_21:
[----:B------:R2:W-:Y:S01]  /*1780*/  @!P5 SYNCS.ARRIVE.TRANS64 RZ, [UR33], R3 ;  /* 0x00000003ffffd9a7 */ /* 0x0005e20008000021 */
[----:B------:R-:W-:Y:S04]  /*1790*/  BSSY.RECONVERGENT B0, `(.L_x_23) ;  /* 0x0000003000007945 */ /* 0x000fe80003800200 */
[----:B------:R-:W-:Y:S05]  /*17a0*/  @P4 BRA `(.L_x_24) ;  /* 0x0000000000044947 */ /* 0x000fea0003800000 */
[----:B------:R-:W-:Y:S05]  /*17b0*/  BPT.TRAP 0x1 ;  /* 0x000000040000795c */ /* 0x000fea0000300000 */
.L_x_24:
[----:B------:R-:W-:Y:S05]  /*17c0*/  BSYNC.RECONVERGENT B0 ;  /* 0x0000000000007941 */ /* 0x000fea0003800200 */
.L_x_23:
[----:B------:R-:W-:Y:S02]  /*17d0*/  UIADD3 UR6, UPT, UPT, UR17, 0x1, URZ ;  /* 0x0000000111067890 */ /* 0x000fe4000fffe0ff */
[----:B------:R-:W-:Y:S02]  /*17e0*/  UIADD3 UR26, UP1, UPT, UR22, 0x80, URZ ;  /* 0x00000080161a7890 */ /* 0x000fe4000ff3e0ff */
[----:B------:R-:W-:Y:S02]  /*17f0*/  UISETP.NE.AND UP0, UPT, UR6, 0x6, UPT ;  /* 0x000000060600788c */ /* 0x000fe4000bf05270 */
[----:B------:R-:W-:Y:S02]  /*1800*/  USHF.L.U32 UR34, UR16, 0x6, URZ ;  /* 0x0000000610227899 */ /* 0x000fe400080006ff */
[----:B------:R-:W-:Y:S02]  /*1810*/  USEL UR9, URZ, 0x1, UP0 ;  /* 0x00000001ff097887 */ /* 0x000fe40008000000 */
[----:B------:R-:W-:-:S02]  /*1820*/  USEL UR6, UR6, URZ, UP0 ;  /* 0x000000ff06067287 */ /* 0x000fc40008000000 */
[----:B------:R-:W-:Y:S02]  /*1830*/  UIADD3 UR20, UP0, UPT, UR22, 0x180, URZ ;  /* 0x0000018016147890 */ /* 0x000fe4000ff1e0ff */
[----:B------:R-:W-:Y:S01]  /*1840*/  ULEA UR8, UR6, UR4, 0x3 ;  /* 0x0000000406087291 */ /* 0x000fe2000f8e18ff */
[----:B------:R-:W-:Y:S01]  /*1850*/  LOP3.LUT R15, R15, UR9, RZ, 0x3c, !PT ;  /* 0x000000090f0f7c12 */ /* 0x000fe2000f8e3cff */
[----:B------:R-:W-:Y:S02]  /*1860*/  UIADD3.X UR27, UPT, UPT, URZ, UR23, URZ, UP1, !UPT ;  /* 0x00000017ff1b7290 */ /* 0x000fe40008ffe4ff */
[----:B------:R-:W-:Y:S01]  /*1870*/  UIADD3.X UR21, UPT, UPT, URZ, UR23, URZ, UP0, !UPT ;  /* 0x00000017ff157290 */ /* 0x000fe200087fe4ff */
[----:B-1----:R-:W-:Y:S01]  /*1880*/  SHF.L.U32 R2, R15, 0x1f, RZ ;  /* 0x0000001f0f027819 */ /* 0x002fe200000006ff */
[----:B------:R-:W-:Y:S01]  /*1890*/  UMOV UR18, 0x0 ;  /* 0x0000000000127882 */ /* 0x000fe20000000000 */
[----:B------:R-:W-:Y:S01]  /*18a0*/  UMOV UR19, 0x10000000 ;  /* 0x1000000000137882 */ /* 0x000fe20000000000 */
[----:B------:R-:W-:Y:S01]  /*18b0*/  UMOV UR12, UR36 ;  /* 0x00000024000c7c82 */ /* 0x000fe20008000000 */
[----:B------:R1:W1:Y:S01]  /*18c0*/  SYNCS.PHASECHK.TRANS64.TRYWAIT P0, [UR8+0x30], R2 ;  /* 0x00003002ff0075a7 */ /* 0x0002620008001108 */
[----:B------:R-:W-:Y:S01]  /*18d0*/  ULEA UR8, UR17, UR4, 0xd ;  /* 0x0000000411087291 */ /* 0x000fe2000f8e68ff */
[----:B------:R-:W-:Y:S01]  /*18e0*/  UMOV UR9, UR33 ;  /* 0x0000002100097c82 */ /* 0x000fe20008000000 */
[----:B------:R-:W-:-:S02]  /*18f0*/  UMOV UR10, UR34 ;  /* 0x00000022000a7c82 */ /* 0x000fc40008000000 */
[----:B------:R-:W-:Y:S02]  /*1900*/  UIADD3 UR32, UPT, UPT, UR8, 0x8400, URZ ;  /* 0x0000840008207890 */ /* 0x000fe4000fffe0ff */
[----:B------:R-:W-:Y:S02]  /*1910*/  UIADD3 UR8, UPT, UPT, UR8, 0x14400, URZ ;  /* 0x0001440008087890 */ /* 0x000fe4000fffe0ff */
[----:B------:R-:W-:Y:S01]  /*1920*/  UIADD3 UR16, UPT, UPT, UR16, 0x1, URZ ;  /* 0x0000000110107890 */ /* 0x000fe2000fffe0ff */
[----:B------:R-:W-:Y:S01]  /*1930*/  UMOV UR24, UR5 ;  /* 0x0000000500187c82 */ /* 0x000fe20008000000 */
[----:B------:R-:W-:Y:S02]  /*1940*/  UMOV UR17, UR6 ;  /* 0x0000000600117c82 */ /* 0x000fe40008000000 */
[----:B------:R-:W-:Y:S01]  /*1950*/  UISETP.NE.AND UP0, UPT, UR16, UR5, UPT ;  /* 0x000000051000728c */ /* 0x000fe2000bf05270 */
[----:B------:R1:W-:Y:S02]  /*1960*/  UTMALDG.3D [UR32], [UR26], desc[UR18] ;  /* 0x000012201a0075b4 */ /* 0x0003e40008011000 */
[----:B------:R1:W-:Y:S06]  /*1970*/  UTMALDG.3D [UR8], [UR20], desc[UR18] ;  /* 0x00001208140075b4 */ /* 0x0003ec0008011000 */
[----:B------:R-:W-:Y:S05]  /*1980*/  BRA.U UP0, `(.L_x_25) ;  /* 0xfffffffd00647547 */ /* 0x000fea000b83ffff */
.L_x_20:
[----:B-1----:R-:W-:Y:S01]  /*1990*/  ULEA UR8, UR6, UR4, 0x3 ;  /* 0x0000000406087291 */ /* 0x002fe2000f8e18ff */
[----:B------:R-:W-:Y:S01]  /*19a0*/  SHF.L.U32 R2, R15, 0x1f, RZ ;  /* 0x0000001f0f027819 */ /* 0x000fe200000006ff */
[----:B------:R-:W-:Y:S01]  /*19b0*/  @!P1 SYNCS.ARRIVE.TRANS64.A1T0 RZ, [UR4+0x88], RZ ;  /* 0x000088ffffff99a7 */ /* 0x000fe20008100004 */
[----:B------:R-:W-:-:S06]  /*19c0*/  UISETP.GT.AND UP0, UPT, UR15, UR14, UPT ;  /* 0x0000000e0f00728c */ /* 0x000fcc000bf04270 */
[----:B--2---:R1:W2:Y:S03]  /*19d0*/  SYNCS.PHASECHK.TRANS64.TRYWAIT P0, [UR8+0x30], R2 ;  /* 0x00003002ff0075a7 */ /* 0x0042a60008001108 */
[----:B------:R-:W-:Y:S05]  /*19e0*/  BRA.U !UP0, `(.L_x_26) ;  /* 0x0000000108a87547 */ /* 0x000fea000b800000 */
[----:B------:R-:W-:Y:S01]  /*19f0*/  UIADD3 UR21, UPT, UPT, UR7, UR24, URZ ;  /* 0x0000001807157290 */ /* 0x000fe2000fffe0ff */
[----:B------:R-:W-:-:S11]  /*1a00*/  UMOV UR25, UR6 ;  /* 0x0000000600197c82 */ /* 0x000fd60008000000 */
.L_x_31:
[----:B-1----:R-:W-:Y:S01]  /*1a10*/  ULEA UR17, UR25, UR4, 0x3 ;  /* 0x0000000419117291 */ /* 0x002fe2000f8e18ff */
[----:B--2---:R-:W-:Y:S01]  /*1a20*/  @!P5 MOV R3, 0x4000 ;  /* 0x000040000003d802 */ /* 0x004fe20000000f00 */
[----:B--2---:R-:W-:Y:S10]  /*1a30*/  @P0 BRA `(.L_x_27) ;  /* 0x00000000000c0947 */ /* 0x004ff40003800000 */
[----:B------:R-:W-:-:S04]  /*1a40*/  SHF.L.U32 R5, R15, 0x1f, RZ ;  /* 0x0000001f0f057819 */ /* 0x000fc800000006ff */
[----:B------:R-:W2:Y:S02]  /*1a50*/  SYNCS.PHASECHK.TRANS64.TRYWAIT P0, [UR17+0x30], R5 ;  /* 0x00003005ff0075a7 */ /* 0x000ea40008001111 */
[----:B--2---:R-:W-:Y:S05]  /*1a60*/  @!P0 BRA `(.L_x_28) ;  /* 0x00000068002c8947 */ /* 0x004fea0003800000 */
.L_x_27:
[----:B------:R2:W-:Y:S01]  /*1a70*/  @!P5 SYNCS.ARRIVE.TRANS64 RZ, [UR17], R3 ;  /* 0x00000003ffffd9a7 */ /* 0x0005e20008000011 */
[----:B------:R-:W-:Y:S04]  /*1a80*/  BSSY.RECONVERGENT B0, `(.L_x_29) ;  /* 0x0000003000007945 */ /* 0x000fe80003800200 */
[----:B------:R-:W-:Y:S05]  /*1a90*/  @P4 BRA `(.L_x_30) ;  /* 0x0000000000044947 */ /* 0x000fea0003800000 */
[----:B------:R-:W-:Y:S05]  /*1aa0*/  BPT.TRAP 0x1 ;  /* 0x000000040000795c */ /* 0x000fea0000300000 */
.L_x_30:
[----:B------:R-:W-:Y:S05]  /*1ab0*/  BSYNC.RECONVERGENT B0 ;  /* 0x0000000000007941 */ /* 0x000fea0003800200 */
.L_x_29:
        /* <DEDUP_REMOVED lines=20> */
[----:B------:R-:W-:Y:S01]  /*1c00*/  UIADD3 UR8, UPT, UPT, UR8, 0x14400, URZ ;  /* 0x0001440008087890 */ /* 0x000fe2000fffe0ff */
[----:B------:R-:W-:Y:S01]  /*1c10*/  UMOV UR9, UR17 ;  /* 0x0000001100097c82 */ /* 0x000fe20008000000 */
[----:B------:R-:W-:Y:S01]  /*1c20*/  UMOV UR10, UR18 ;  /* 0x00000012000a7c82 */ /* 0x000fe20008000000 */
[----:B------:R-:W-:Y:S01]  /*1c30*/  UIADD3 UR24, UPT, UPT, UR24, 0x1, URZ ;  /* 0x0000000118187890 */ /* 0x000fe2000fffe0ff */
[----:B------:R-:W-:-:S03]  /*1c40*/  UMOV UR25, UR6 ;  /* 0x0000000600197c82 */ /* 0x000fc60008000000 */
[----:B------:R1:W-:Y:S01]  /*1c50*/  UTMALDG.3D [UR16], [UR30], desc[UR26] ;  /* 0x00001a101e0075b4 */ /* 0x0003e20008011000 */
[----:B------:R-:W-:Y:S01]  /*1c60*/  UISETP.NE.AND UP0, UPT, UR24, UR21, UPT ;  /* 0x000000151800728c */ /* 0x000fe2000bf05270 */
[----:B------:R1:W-:Y:S08]  /*1c70*/  UTMALDG.3D [UR8], [UR28], desc[UR26] ;  /* 0x00001a081c0075b4 */ /* 0x0003f00008011000 */
[----:B------:R-:W-:Y:S05]  /*1c80*/  BRA.U UP0, `(.L_x_31) ;  /* 0xfffffffd00607547 */ /* 0x000fea000b83ffff */
.L_x_26:
[C---:B-1----:R-:W-:Y:S01]  /*1c90*/  LEA R2, R14.reuse, UR4, 0x3 ;  /* 0x000000040e027c11 */ /* 0x042fe2000f8e18ff */
[----:B------:R-:W-:Y:S01]  /*1ca0*/  NOP ;  /* 0x0000000000007918 */ /* 0x000fe20000000000 */
[----:B--2---:R-:W-:Y:S02]  /*1cb0*/  SHF.L.U32 R3, R13, 0x1f, RZ ;  /* 0x0000001f0d037819 */ /* 0x004fe400000006ff */
[----:B------:R-:W-:Y:S02]  /*1cc0*/  LEA R4, R14, UR4, 0x4 ;  /* 0x000000040e047c11 */ /* 0x000fe4000f8e20ff */
[----:B------:R-:W1:Y:S02]  /*1cd0*/  SYNCS.PHASECHK.TRANS64.TRYWAIT P0, [R2+URZ+0x90], R3 ;  /* 0x00009003020075a7 */ /* 0x000e6400080011ff */
[----:B-1----:R-:W-:Y:S05]  /*1ce0*/  @!P0 BRA `(.L_x_32) ;  /* 0x0000006400a48947 */ /* 0x002fea0003800000 */
.L_x_111:
[----:B------:R-:W2:Y:S01]  /*1cf0*/  LDS.128 R4, [R4+0x120] ;  /* 0x0001200004047984 */ /* 0x000ea20000000c00 */
[----:B---3--:R-:W-:Y:S01]  /*1d00*/  ISETP.GE.AND P0, PT, R72, 0x1, PT ;  /* 0x000000014800780c */ /* 0x008fe20003f06270 */
[----:B-1----:R-:W-:Y:S01]  /*1d10*/  VIADD R2, R2, 0xa0 ;  /* 0x000000a002027836 */ /* 0x002fe20000000000 */
[----:B------:R-:W-:Y:S01]  /*1d20*/  @!PT LDS RZ, [RZ] ;  /* 0x00000000fffff984 */ /* 0x000fe20000000800 */
[----:B------:R-:W-:Y:S01]  /*1d30*/  @!PT LDS RZ, [RZ] ;  /* 0x00000000fffff984 */ /* 0x000fe20000000800 */
[----:B------:R-:W-:Y:S01]  /*1d40*/  @!PT LDS RZ, [RZ] ;  /* 0x00000000fffff984 */ /* 0x000fe20000000800 */
[----:B------:R-:W-:Y:S01]  /*1d50*/  @!PT LDS RZ, [RZ] ;  /* 0x00000000fffff984 */ /* 0x000fe20000000800 */
[----:B------:R1:W-:Y:S06]  /*1d60*/  MEMBAR.ALL.CTA ;  /* 0x0000000000007992 */ /* 0x0003ec0000008000 */
[----:B-1----:R-:W1:Y:S01]  /*1d70*/  FENCE.VIEW.ASYNC.S ;  /* 0x00000000000073c6 */ /* 0x002e620000000000 */
[----:B------:R-:W-:-:S04]  /*1d80*/  PRMT R2, RZ, 0x654, R2 ;  /* 0x00000654ff027816 */ /* 0x000fc80000000002 */
[----:B-1----:R1:W-:Y:S01]  /*1d90*/  SYNCS.ARRIVE.TRANS64.RED.A1T0 RZ, [R2+URZ], RZ ;  /* 0x000000ff02ff79a7 */ /* 0x0023e200081004ff */
[----:B--2---:R-:W-:-:S13]  /*1da0*/  LOP3.LUT P2, RZ, R6, 0x1, RZ, 0xc0, !PT ;  /* 0x0000000106ff7812 */ /* 0x004fda000784c0ff */
[----:B------:R-:W-:Y:S01]  /*1db0*/  @P2 SHF.R.U32.HI R3, RZ, 0x10, R5 ;  /* 0x00000010ff032819 */ /* 0x000fe20000011605 */
[----:B------:R-:W-:Y:S01]  /*1dc0*/  VOTEU.ANY UP0, P2 ;  /* 0x0000000000ff7886 */ /* 0x000fe20001000100 */
[----:B------:R-:W-:Y:S02]  /*1dd0*/  @P2 MOV R11, R4 ;  /* 0x00000004000b2202 */ /* 0x000fe40000000f00 */
[----:B------:R-:W-:Y:S02]  /*1de0*/  @P2 R2UR.BROADCAST UR8, R3 ;  /* 0x00000000030822ca */ /* 0x000fe400008e0000 */
[----:B------:R-:W-:-:S11]  /*1df0*/  @P2 LOP3.LUT R8, R5, 0xffff, RZ, 0xc0, !PT ;  /* 0x0000ffff05082812 */ /* 0x000fd600078ec0ff */
[----:B------:R-:W-:Y:S01]  /*1e00*/  @UP0 UMOV UR36, UR8 ;  /* 0x0000000800240c82 */ /* 0x000fe20008000000 */
[----:B-1----:R-:W-:Y:S05]  /*1e10*/  @!P0 BRA `(.L_x_33) ;  /* 0x0000000000b88947 */ /* 0x002fea0003800000 */
[----:B------:R-:W4:Y:S01]  /*1e20*/  LDC.64 R4, c[0x0][0xb18] ;  /* 0x0002c600ff047b82 */ /* 0x000f220000000a00 */
[----:B------:R-:W-:-:S07]  /*1e30*/  ISETP.NE.AND P3, PT, R72, 0x1, PT ;  /* 0x000000014800780c */ /* 0x000fce0003f65270 */
[----:B------:R-:W1:Y:S08]  /*1e40*/  LDC.64 R6, c[0x0][0xb10] ;  /* 0x0002c400ff067b82 */ /* 0x000e700000000a00 */
[----:B------:R-:W2:Y:S08]  /*1e50*/  LDC R16, c[0x0][0xb20] ;  /* 0x0002c800ff107b82 */ /* 0x000eb00000000800 */
[----:B------:R-:W3:Y:S01]  /*1e60*/  LDC R18, c[0x0][0xb0c] ;  /* 0x0002c300ff127b82 */ /* 0x000ee20000000800 */
[----:B----4-:R-:W-:Y:S01]  /*1e70*/  IMAD.HI.U32 R17, R0, R5, RZ ;  /* 0x0000000500117227 */ /* 0x010fe200078e00ff */
[----:B------:R-:W-:-:S03]  /*1e80*/  ISETP.NE.AND P0, PT, R4, 0x1, PT ;  /* 0x000000010400780c */ /* 0x000fc60003f05270 */
[----:B------:R-:W-:-:S03]  /*1e90*/  IMAD.HI.U32 R5, R8, R5, RZ ;  /* 0x0000000508057227 */ /* 0x000fc600078e00ff */
[----:B------:R-:W4:Y:S01]  /*1ea0*/  LDC.64 R2, c[0x0][0xb28] ;  /* 0x0002ca00ff027b82 */ /* 0x000f220000000a00 */
[----:B-1----:R-:W-:-:S04]  /*1eb0*/  IMAD.HI.U32 R20, R9, R6, RZ ;  /* 0x0000000609147227 */ /* 0x002fc800078e00ff */
[----:B------:R-:W-:Y:S01]  /*1ec0*/  IMAD.HI.U32 R22, R11, R6, RZ ;  /* 0x000000060b167227 */ /* 0x000fe200078e00ff */
[----:B------:R-:W-:Y:S02]  /*1ed0*/  SHF.R.U32.HI R20, RZ, R7, R20 ;  /* 0x00000007ff147219 */ /* 0x000fe40000011614 */
[-C--:B--2---:R-:W-:Y:S02]  /*1ee0*/  SHF.R.U32.HI R17, RZ, R16.reuse, R17 ;  /* 0x00000010ff117219 */ /* 0x084fe40000011611 */
[----:B------:R-:W-:Y:S02]  /*1ef0*/  SHF.R.U32.HI R5, RZ, R16, R5 ;  /* 0x00000010ff057219 */ /* 0x000fe40000011605 */
[----:B------:R-:W-:Y:S02]  /*1f00*/  SEL R17, R0, R17, !P0 ;  /* 0x0000001100117207 */ /* 0x000fe40004000000 */
[----:B------:R-:W-:Y:S02]  /*1f10*/  SHF.R.U32.HI R22, RZ, R7, R22 ;  /* 0x00000007ff167219 */ /* 0x000fe40000011616 */
[----:B---3--:R-:W-:-:S02]  /*1f20*/  ISETP.NE.AND P1, PT, R18, 0x1, PT ;  /* 0x000000011200780c */ /* 0x008fc40003f25270 */
[----:B------:R-:W-:Y:S02]  /*1f30*/  SEL R5, R8, R5, !P0 ;  /* 0x0000000508057207 */ /* 0x000fe40004000000 */
[----:B------:R-:W-:Y:S02]  /*1f40*/  SEL R19, R9, R20, !P1 ;  /* 0x0000001409137207 */ /* 0x000fe40004800000 */
[----:B------:R-:W-:Y:S01]  /*1f50*/  SEL R7, R11, R22, !P1 ;  /* 0x000000160b077207 */ /* 0x000fe20004800000 */
[----:B----4-:R-:W-:-:S04]  /*1f60*/  IMAD.HI.U32 R20, R17, R2, RZ ;  /* 0x0000000211147227 */ /* 0x010fc800078e00ff */
[----:B------:R-:W-:Y:S01]  /*1f70*/  IMAD.HI.U32 R6, R19, R2, RZ ;  /* 0x0000000213067227 */ /* 0x000fe200078e00ff */
[----:B------:R-:W-:-:S04]  /*1f80*/  @P3 SHF.R.U32.HI R17, RZ, R3, R20 ;  /* 0x00000003ff113219 */ /* 0x000fc80000011614 */
[----:B------:R-:W-:Y:S01]  /*1f90*/  @P3 SHF.R.U32.HI R19, RZ, R3, R6 ;  /* 0x00000003ff133219 */ /* 0x000fe20000011606 */
[----:B------:R-:W-:-:S04]  /*1fa0*/  IMAD R17, R72, R17, RZ ;  /* 0x0000001148117224 */ /* 0x000fc800078e02ff */
[----:B------:R-:W-:Y:S01]  /*1fb0*/  IMAD R6, R72, R19, RZ ;  /* 0x0000001348067224 */ /* 0x000fe200078e02ff */
[C---:B------:R-:W-:Y:S02]  /*1fc0*/  ISETP.GE.AND P0, PT, R5.reuse, R17, PT ;  /* 0x000000110500720c */ /* 0x040fe40003f06270 */
[----:B------:R-:W-:Y:S02]  /*1fd0*/  IADD3 R17, PT, PT, -R5, RZ, RZ ;  /* 0x000000ff05117210 */ /* 0x000fe40007ffe1ff */
[----:B------:R-:W-:Y:S01]  /*1fe0*/  ISETP.GE.OR P0, PT, R7, R6, P0 ;  /* 0x000000060700720c */ /* 0x000fe20000706670 */
[----:B------:R-:W-:-:S04]  /*1ff0*/  IMAD.HI.U32 R6, R5, R2, RZ ;  /* 0x0000000205067227 */ /* 0x000fc800078e00ff */
[----:B------:R-:W-:Y:S01]  /*2000*/  IMAD R8, R4, R17, R8 ;  /* 0x0000001104087224 */ /* 0x000fe200078e0208 */
[----:B------:R-:W-:-:S04]  /*2010*/  SHF.R.U32.HI R6, RZ, R3, R6 ;  /* 0x00000003ff067219 */ /* 0x000fc80000011606 */
[----:B------:R-:W-:-:S03]  /*2020*/  SEL R6, R5, R6, !P3 ;  /* 0x0000000605067207 */ /* 0x000fc60005800000 */
[----:B------:R-:W-:-:S04]  /*2030*/  @!P0 IMAD.HI.U32 R16, R7, R2, RZ ;  /* 0x0000000207108227 */ /* 0x000fc800078e00ff */
[----:B------:R-:W-:Y:S01]  /*2040*/  IMAD.MOV R2, RZ, RZ, -R6 ;  /* 0x000000ffff027224 */ /* 0x000fe200078e0a06 */
[----:B------:R-:W-:-:S03]  /*2050*/  @!P0 SHF.R.U32.HI R16, RZ, R3, R16 ;  /* 0x00000003ff108219 */ /* 0x000fc60000011610 */
[----:B------:R-:W-:Y:S01]  /*2060*/  IMAD R2, R72, R2, R5 ;  /* 0x0000000248027224 */ /* 0x000fe200078e0205 */
        /* <DEDUP_REMOVED lines=9> */
.L_x_33:
[----:B------:R-:W1:Y:S02]  /*2100*/  LDCU UR8, c[0x0][0xb30] ;  /* 0x00016600ff0877ac */ /* 0x000e640008000800 */
[----:B-1----:R-:W-:-:S09]  /*2110*/  UISETP.NE.AND UP0, UPT, UR8, 0x1, UPT ;  /* 0x000000010800788c */ /* 0x002fd2000bf05270 */
[----:B------:R-:W-:Y:S05]  /*2120*/  BRA.U UP0, `(.L_x_34) ;  /* 0x0000000100407547 */ /* 0x000fea000b800000 */
[----:B------:R-:W1:Y:S08]  /*2130*/  LDC.64 R4, c[0x0][0xb10] ;  /* 0x0002c400ff047b82 */ /* 0x000e700000000a00 */
[----:B------:R-:W2:Y:S08]  /*2140*/  LDC.64 R2, c[0x0][0xb18] ;  /* 0x0002c600ff027b82 */ /* 0x000eb00000000a00 */
[----:B------:R-:W3:Y:S08]  /*2150*/  LDC R6, c[0x0][0xb20] ;  /* 0x0002c800ff067b82 */ /* 0x000ef00000000800 */
[----:B------:R-:W4:Y:S01]  /*2160*/  LDC R16, c[0x0][0xb0c] ;  /* 0x0002c300ff107b82 */ /* 0x000f220000000800 */
[----:B-1----:R-:W-:-:S05]  /*2170*/  IMAD.HI.U32 R4, R11, R4, RZ ;  /* 0x000000040b047227 */ /* 0x002fca00078e00ff */
[----:B------:R-:W-:Y:S01]  /*2180*/  SHF.R.U32.HI R4, RZ, R5, R4 ;  /* 0x00000005ff047219 */ /* 0x000fe20000011604 */
[----:B--2---:R-:W-:Y:S01]  /*2190*/  IMAD.HI.U32 R3, R8, R3, RZ ;  /* 0x0000000308037227 */ /* 0x004fe200078e00ff */
[----:B------:R-:W-:-:S04]  /*21a0*/  ISETP.NE.AND P0, PT, R2, 0x1, PT ;  /* 0x000000010200780c */ /* 0x000fc80003f05270 */
[----:B---3--:R-:W-:-:S04]  /*21b0*/  SHF.R.U32.HI R3, RZ, R6, R3 ;  /* 0x00000006ff037219 */ /* 0x008fc80000011603 */
[----:B------:R-:W-:Y:S02]  /*21c0*/  SEL R3, R8, R3, !P0 ;  /* 0x0000000308037207 */ /* 0x000fe40004000000 */
[----:B----4-:R-:W-:-:S04]  /*21d0*/  ISETP.NE.AND P1, PT, R16, 0x1, PT ;  /* 0x000000011000780c */ /* 0x010fc80003f25270 */
[----:B------:R-:W-:-:S05]  /*21e0*/  SEL R4, R11, R4, !P1 ;  /* 0x000000040b047207 */ /* 0x000fca0004800000 */
[----:B------:R-:W-:Y:S02]  /*21f0*/  IMAD.IADD R5, R3, 0x1, -R4 ;  /* 0x0000000103057824 */ /* 0x000fe400078e0a04 */
[----:B------:R-:W-:Y:S02]  /*2200*/  IMAD.IADD R3, R4, 0x1, -R3 ;  /* 0x0000000104037824 */ /* 0x000fe400078e0a03 */
[----:B------:R-:W-:Y:S02]  /*2210*/  IMAD R11, R5, R16, R11 ;  /* 0x00000010050b7224 */ /* 0x000fe400078e020b */
[----:B------:R-:W-:-:S07]  /*2220*/  IMAD R8, R3, R2, R8 ;  /* 0x0000000203087224 */ /* 0x000fce00078e0208 */
.L_x_34:
[----:B------:R-:W-:Y:S01]  /*2230*/  VIADD R14, R14, 0x1 ;  /* 0x000000010e0e7836 */ /* 0x000fe20000000000 */
[----:B------:R-:W-:Y:S01]  /*2240*/  PLOP3.LUT P1, PT, PT, PT, PT, 0x80, 0x8 ;  /* 0x000000000008781c */ /* 0x000fe20003f2f070 */
[----:B------:R-:W-:Y:S02]  /*2250*/  IMAD.IADD R21, R11, 0x1, R170 ;  /* 0x000000010b157824 */ /* 0x000fe400078e02aa */
[----:B------:R-:W-:Y:S01]  /*2260*/  IMAD.IADD R20, R8, 0x1, R147 ;  /* 0x0000000108147824 */ /* 0x000fe200078e0293 */
[----:B------:R-:W-:-:S04]  /*2270*/  ISETP.NE.AND P0, PT, R14, 0x2, PT ;  /* 0x000000020e00780c */ /* 0x000fc80003f05270 */
[----:B------:R-:W-:Y:S02]  /*2280*/  SEL R2, RZ, 0x1, P0 ;  /* 0x00000001ff027807 */ /* 0x000fe40000000000 */
[----:B------:R-:W-:Y:S02]  /*2290*/  SEL R14, R14, RZ, P0 ;  /* 0x000000ff0e0e7207 */ /* 0x000fe40000000000 */
[----:B------:R-:W-:Y:S01]  /*22a0*/  LOP3.LUT R13, R13, R2, RZ, 0x3c, !PT ;  /* 0x000000020d0d7212 */ /* 0x000fe200078e3cff */
[----:B------:R-:W-:Y:S06]  /*22b0*/  @P2 BRA `(.L_x_35) ;  /* 0xfffffff000a02947 */ /* 0x000fec000383ffff */
[----:B------:R-:W-:Y:S01]  /*22c0*/  UIADD3 UR4, UPT, UPT, UR4, 0x30, URZ ;  /* 0x0000003004047890 */ /* 0x000fe2000fffe0ff */
[----:B------:R-:W-:-:S03]  /*22d0*/  SHF.L.U32 R3, R15, 0x1f, RZ ;  /* 0x0000001f0f037819 */ /* 0x000fc600000006ff */
[----:B------:R-:W-:-:S09]  /*22e0*/  ULEA UR5, UR6, UR4, 0x3 ;  /* 0x0000000406057291 */ /* 0x000fd2000f8e18ff */
[----:B------:R-:W1:Y:S02]  /*22f0*/  SYNCS.PHASECHK.TRANS64.TRYWAIT P0, [UR5], R3 ;  /* 0x00000003ff0075a7 */ /* 0x000e640008001105 */
[----:B-1----:R-:W-:Y:S05]  /*2300*/  @!P0 BRA `(.L_x_36) ;  /* 0x0000006000308947 */ /* 0x002fea0003800000 */
.L_x_113:
[----:B------:R-:W-:-:S04]  /*2310*/  UIADD3 UR6, UPT, UPT, UR6, 0x1, URZ ;  /* 0x0000000106067890 */ /* 0x000fc8000fffe0ff */
[----:B------:R-:W-:-:S04]  /*2320*/  UISETP.NE.AND UP0, UPT, UR6, 0x6, UPT ;  /* 0x000000060600788c */ /* 0x000fc8000bf05270 */
[----:B------:R-:W-:Y:S02]  /*2330*/  USEL UR7, URZ, 0x1, UP0 ;  /* 0x00000001ff077887 */ /* 0x000fe40008000000 */
[----:B------:R-:W-:-:S04]  /*2340*/  USEL UR6, UR6, URZ, UP0 ;  /* 0x000000ff06067287 */ /* 0x000fc80008000000 */
[----:B------:R-:W-:Y:S01]  /*2350*/  ULEA UR5, UR6, UR4, 0x3 ;  /* 0x0000000406057291 */ /* 0x000fe2000f8e18ff */
[----:B------:R-:W-:-:S04]  /*2360*/  LOP3.LUT R2, R15, UR7, RZ, 0x3c, !PT ;  /* 0x000000070f027c12 */ /* 0x000fc8000f8e3cff */
[----:B-1----:R-:W-:-:S04]  /*2370*/  SHF.L.U32 R3, R2, 0x1f, RZ ;  /* 0x0000001f02037819 */ /* 0x002fc800000006ff */
[----:B------:R-:W1:Y:S02]  /*2380*/  SYNCS.PHASECHK.TRANS64.TRYWAIT P0, [UR5], R3 ;  /* 0x00000003ff0075a7 */ /* 0x000e640008001105 */
[----:B-1----:R-:W-:Y:S05]  /*2390*/  @!P0 BRA `(.L_x_37) ;  /* 0x0000006000248947 */ /* 0x002fea0003800000 */
.L_x_115:
        /* <DEDUP_REMOVED lines=9> */
.L_x_117:
        /* <DEDUP_REMOVED lines=9> */
.L_x_119:
        /* <DEDUP_REMOVED lines=9> */
.L_x_121:
[----:B------:R-:W-:-:S04]  /*2550*/  UIADD3 UR6, UPT, UPT, UR6, 0x1, URZ ;  /* 0x0000000106067890 */ /* 0x000fc8000fffe0ff */
[----:B------:R-:W-:-:S04]  /*2560*/  UISETP.NE.AND UP0, UPT, UR6, 0x6, UPT ;  /* 0x000000060600788c */ /* 0x000fc8000bf05270 */
[----:B------:R-:W-:Y:S02]  /*2570*/  USEL UR5, URZ, 0x1, UP0 ;  /* 0x00000001ff057887 */ /* 0x000fe40008000000 */
[----:B------:R-:W-:-:S04]  /*2580*/  USEL UR6, UR6, URZ, UP0 ;  /* 0x000000ff06067287 */ /* 0x000fc80008000000 */
[----:B------:R-:W-:Y:S01]  /*2590*/  ULEA UR6, UR6, UR4, 0x3 ;  /* 0x0000000406067291 */ /* 0x000fe2000f8e18ff */
[----:B-1----:R-:W-:-:S04]  /*25a0*/  LOP3.LUT R3, R2, UR5, RZ, 0x3c, !PT ;  /* 0x0000000502037c12 */ /* 0x002fc8000f8e3cff */
[----:B------:R-:W-:Y:S01]  /*25b0*/  SHF.L.U32 R3, R3, 0x1f, RZ ;  /* 0x0000001f03037819 */ /* 0x000fe200000006ff */
[----:B----4-:R-:W-:-:S07]  /*25c0*/  IMAD.U32 R0, RZ, RZ, UR6 ;  /* 0x00000006ff007e24 */ /* 0x010fce000f8e00ff */
.L_x_41:
[----:B-1----:R1:W2:Y:S02]  /*25d0*/  SYNCS.PHASECHK.TRANS64.TRYWAIT P0, [R0+URZ], R3 ;  /* 0x00000003000075a7 */ /* 0x0022a400080011ff */
[----:B--2---:R-:W-:Y:S05]  /*25e0*/  @!P0 NANOSLEEP.SYNCS 0x989680 ;  /* 0x009896800000895d */ /* 0x004fea0003900000 */
[----:B------:R-:W2:Y:S02]  /*25f0*/  @!P0 SYNCS.PHASECHK.TRANS64 P0, [R0+URZ], R3 ;  /* 0x00000003000085a7 */ /* 0x000ea400080010ff */
[----:B--2---:R-:W-:Y:S05]  /*2600*/  @P0 EXIT ;  /* 0x000000000000094d */ /* 0x004fea0003800000 */
[----:B------:R-:W-:Y:S05]  /*2610*/  BRA `(.L_x_41) ;  /* 0xfffffffc00ec7947 */ /* 0x000fea000383ffff */
.L_x_17:
[----:B------:R-:W-:-:S04]  /*2620*/  UISETP.NE.AND UP1, UPT, UR37, URZ, UPT ;  /* 0x000000ff2500728c */ /* 0x000fc8000bf25270 */
[----:B------:R-:W-:-:S09]  /*2630*/  UISETP.NE.OR UP1, UPT, UR8, 0x1, UP1 ;  /* 0x000000010800788c */ /* 0x000fd20008f25670 */
[----:B------:R-:W-:Y:S05]  /*2640*/  BRA.U UP1, `(.L_x_42) ;  /* 0x0000000501487547 */ /* 0x000fea000b800000 */
[----:B------:R-:W-:Y:S01]  /*2650*/  ISETP.NE.AND P2, PT, R2, RZ, PT ;  /* 0x000000ff0200720c */ /* 0x000fe20003f45270 */
[----:B------:R-:W-:Y:S01]  /*2660*/  IMAD.MOV.U32 R12, RZ, RZ, 0x1 ;  /* 0x00000001ff0c7424 */ /* 0x000fe200078e00ff */
[----:B------:R-:W-:Y:S02]  /*2670*/  CS2R R10, SRZ ;  /* 0x00000000000a7805 */ /* 0x000fe4000001ff00 */
[----:B------:R-:W-:Y:S01]  /*2680*/  CS2R R8, SRZ ;  /* 0x0000000000087805 */ /* 0x000fe2000001ff00 */
[----:B------:R-:W-:Y:S01]  /*2690*/  UMOV UR4, 0x400 ;  /* 0x0000040000047882 */ /* 0x000fe20000000000 */
[----:B------:R-:W-:Y:S01]  /*26a0*/  UMOV UR6, URZ ;  /* 0x000000ff00067c82 */ /* 0x000fe20008000000 */
[----:B------:R-:W-:-:S12]  /*26b0*/  ULEA UR37, UR37, UR4, 0x18 ;  /* 0x0000000425257291 */ /* 0x000fd8000f8ec0ff */
.L_x_46:
[----:B------:R-:W-:Y:S02]  /*26c0*/  LEA R0, R8, UR37, 0x3 ;  /* 0x0000002508007c11 */ /* 0x000fe4000f8e18ff */
[----:B------:R-:W-:-:S03]  /*26d0*/  SHF.L.U32 R5, R9, 0x1f, RZ ;  /* 0x0000001f09057819 */ /* 0x000fc600000006ff */
[----:B------:R-:W-:Y:S01]  /*26e0*/  VIADD R4, R0, 0x100 ;  /* 0x0000010000047836 */ /* 0x000fe20000000000 */
[----:B------:R-:W1:Y:S02]  /*26f0*/  SYNCS.PHASECHK.TRANS64.TRYWAIT P0, [R0+URZ+0xf0], R5 ;  /* 0x0000f005000075a7 */ /* 0x000e6400080011ff */
[----:B-1----:R-:W-:Y:S05]  /*2700*/  @!P0 BRA `(.L_x_43) ;  /* 0x0000005c00a88947 */ /* 0x002fea0003800000 */
.L_x_122:
[----:B------:R-:W-:Y:S01]  /*2710*/  ULEA UR5, UR6, UR37, 0x3 ;  /* 0x0000002506057291 */ /* 0x000fe2000f8e18ff */
[----:B------:R-:W-:Y:S02]  /*2720*/  PRMT R4, RZ, 0x654, R4 ;  /* 0x00000654ff047816 */ /* 0x000fe40000000004 */
[----:B-1----:R-:W-:Y:S01]  /*2730*/  SHF.L.U32 R5, R12, 0x1f, RZ ;  /* 0x0000001f0c057819 */ /* 0x002fe200000006ff */
[----:B------:R-:W-:Y:S01]  /*2740*/  UIADD3 UR4, UPT, UPT, UR5, 0x90, URZ ;  /* 0x0000009005047890 */ /* 0x000fe2000fffe0ff */
[----:B------:R1:W-:Y:S05]  /*2750*/  SYNCS.ARRIVE.TRANS64.RED.A1T0 RZ, [R4+URZ], RZ ;  /* 0x000000ff04ff79a7 */ /* 0x0003ea00081004ff */
[----:B------:R-:W-:Y:S01]  /*2760*/  IMAD.U32 R7, RZ, RZ, UR4 ;  /* 0x00000004ff077e24 */ /* 0x000fe2000f8e00ff */
[----:B------:R-:W2:Y:S04]  /*2770*/  SYNCS.PHASECHK.TRANS64.TRYWAIT P0, [UR5+0xa0], R5 ;  /* 0x0000a005ff0075a7 */ /* 0x000ea80008001105 */
[----:B------:R-:W-:Y:S01]  /*2780*/  PRMT R6, R2, 0x654, R7 ;  /* 0x0000065402067816 */ /* 0x000fe20000000007 */
[----:B-1----:R-:W-:Y:S01]  /*2790*/  @!P2 IMAD.MOV.U32 R4, RZ, RZ, 0x10 ;  /* 0x00000010ff04a424 */ /* 0x002fe200078e00ff */
[----:B--2---:R-:W-:Y:S06]  /*27a0*/  @!P0 BRA `(.L_x_44) ;  /* 0x0000005c00948947 */ /* 0x004fec0003800000 */
.L_x_124:
[----:B------:R-:W-:Y:S01]  /*27b0*/  ULEA UR4, UR6, UR37, 0x4 ;  /* 0x0000002506047291 */ /* 0x000fe2000f8e20ff */
[----:B------:R-:W-:Y:S01]  /*27c0*/  SEL R3, R6, R3, !P2 ;  /* 0x0000000306037207 */ /* 0x000fe20005000000 */
[----:B------:R-:W-:Y:S01]  /*27d0*/  UIADD3 UR5, UPT, UPT, UR5, 0x90, URZ ;  /* 0x0000009005057890 */ /* 0x000fe2000fffe0ff */
[----:B-1----:R-:W-:Y:S01]  /*27e0*/  LEA R0, R11, UR37, 0x3 ;  /* 0x000000250b007c11 */ /* 0x002fe2000f8e18ff */
[----:B------:R-:W-:Y:S01]  /*27f0*/  UIADD3 UR4, UPT, UPT, UR4, 0x120, URZ ;  /* 0x0000012004047890 */ /* 0x000fe2000fffe0ff */
[----:B------:R-:W-:Y:S01]  /*2800*/  SHF.L.U32 R5, R10, 0x1f, RZ ;  /* 0x0000001f0a057819 */ /* 0x000fe200000006ff */
[----:B------:R1:W-:Y:S01]  /*2810*/  @!P2 SYNCS.ARRIVE.TRANS64.RED RZ, [R3+URZ], R4 ;  /* 0x0000000403ffa9a7 */ /* 0x0003e200080004ff */
[----:B------:R-:W-:Y:S01]  /*2820*/  UIADD3 UR6, UPT, UPT, UR6, 0x1, URZ ;  /* 0x0000000106067890 */ /* 0x000fe2000fffe0ff */
[----:B------:R-:W-:-:S03]  /*2830*/  VIADD R8, R8, 0x1 ;  /* 0x0000000108087836 */ /* 0x000fc60000000000 */
[----:B------:R-:W-:Y:S02]  /*2840*/  UISETP.NE.AND UP0, UPT, UR6, 0x2, UPT ;  /* 0x000000020600788c */ /* 0x000fe4000bf05270 */
[----:B------:R-:W-:Y:S06]  /*2850*/  UGETNEXTWORKID.BROADCAST [UR4], [UR5] ;  /* 0x00000000040073ca */ /* 0x000fec0008000100 */
[----:B------:R-:W-:Y:S01]  /*2860*/  USEL UR4, URZ, 0x1, UP0 ;  /* 0x00000001ff047887 */ /* 0x000fe20008000000 */
[----:B------:R-:W-:Y:S01]  /*2870*/  ISETP.NE.AND P0, PT, R8, 0x2, PT ;  /* 0x000000020800780c */ /* 0x000fe20003f05270 */
[----:B------:R-:W-:Y:S01]  /*2880*/  USEL UR6, UR6, URZ, UP0 ;  /* 0x000000ff06067287 */ /* 0x000fe20008000000 */
[----:B------:R-:W2:Y:S03]  /*2890*/  SYNCS.PHASECHK.TRANS64.TRYWAIT P1, [R0+URZ+0x90], R5 ;  /* 0x00009005000075a7 */ /* 0x000ea600080211ff */
[----:B------:R-:W-:Y:S01]  /*28a0*/  LOP3.LUT R12, R12, UR4, RZ, 0x3c, !PT ;  /* 0x000000040c0c7c12 */ /* 0x000fe2000f8e3cff */
[----:B-12---:R-:W-:Y:S07]  /*28b0*/  @!P1 BRA `(.L_x_45) ;  /* 0x0000005c00689947 */ /* 0x006fee0003800000 */
.L_x_125:
[C---:B------:R-:W-:Y:S01]  /*28c0*/  LEA R4, R11.reuse, UR37, 0x4 ;  /* 0x000000250b047c11 */ /* 0x040fe2000f8e20ff */
[----:B-1----:R-:W-:Y:S01]  /*28d0*/  VIADD R0, R0, 0xa0 ;  /* 0x000000a000007836 */ /* 0x002fe20000000000 */
[----:B------:R-:W-:Y:S01]  /*28e0*/  SEL R8, R8, RZ, P0 ;  /* 0x000000ff08087207 */ /* 0x000fe20000000000 */
[----:B------:R-:W-:-:S03]  /*28f0*/  VIADD R11, R11, 0x1 ;  /* 0x000000010b0b7836 */ /* 0x000fc60000000000 */
[----:B------:R-:W1:Y:S01]  /*2900*/  LDS.128 R4, [R4+0x120] ;  /* 0x0001200004047984 */ /* 0x000e620000000c00 */
[----:B------:R-:W-:Y:S02]  /*2910*/  PRMT R0, RZ, 0x654, R0 ;  /* 0x00000654ff007816 */ /* 0x000fe40000000000 */
[C---:B------:R-:W-:Y:S01]  /*2920*/  ISETP.NE.AND P1, PT, R11.reuse, 0x2, PT ;  /* 0x000000020b00780c */ /* 0x040fe20003f25270 */
[----:B------:R-:W-:Y:S01]  /*2930*/  @!PT LDS RZ, [RZ] ;  /* 0x00000000fffff984 */ /* 0x000fe20000000800 */
[----:B------:R-:W-:Y:S01]  /*2940*/  @!PT LDS RZ, [RZ] ;  /* 0x00000000fffff984 */ /* 0x000fe20000000800 */
[----:B------:R-:W-:Y:S01]  /*2950*/  @!PT LDS RZ, [RZ] ;  /* 0x00000000fffff984 */ /* 0x000fe20000000800 */
[----:B------:R-:W-:Y:S01]  /*2960*/  @!PT LDS RZ, [RZ] ;  /* 0x00000000fffff984 */ /* 0x000fe20000000800 */
[----:B------:R2:W-:Y:S06]  /*2970*/  MEMBAR.ALL.CTA ;  /* 0x0000000000007992 */ /* 0x0005ec0000008000 */
[----:B--2---:R-:W2:Y:S01]  /*2980*/  FENCE.VIEW.ASYNC.S ;  /* 0x00000000000073c6 */ /* 0x004ea20000000000 */
[----:B------:R-:W-:Y:S01]  /*2990*/  SEL R11, R11, RZ, P1 ;  /* 0x000000ff0b0b7207 */ /* 0x000fe20000800000 */
[----:B--2---:R2:W-:Y:S01]  /*29a0*/  SYNCS.ARRIVE.TRANS64.RED.A1T0 RZ, [R0+URZ], RZ ;  /* 0x000000ff00ff79a7 */ /* 0x0045e200081004ff */
[----:B-1----:R-:W-:-:S02]  /*29b0*/  LOP3.LUT P3, RZ, R6, 0x1, RZ, 0xc0, !PT ;  /* 0x0000000106ff7812 */ /* 0x002fc4000786c0ff */
[----:B------:R-:W-:-:S04]  /*29c0*/  SEL R5, RZ, 0x1, P1 ;  /* 0x00000001ff057807 */ /* 0x000fc80000800000 */
[----:B------:R-:W-:Y:S02]  /*29d0*/  LOP3.LUT R10, R10, R5, RZ, 0x3c, !PT ;  /* 0x000000050a0a7212 */ /* 0x000fe400078e3cff */
[----:B--2---:R-:W-:-:S04]  /*29e0*/  SEL R0, RZ, 0x1, P0 ;  /* 0x00000001ff007807 */ /* 0x004fc80000000000 */
[----:B------:R-:W-:Y:S01]  /*29f0*/  LOP3.LUT R9, R9, R0, RZ, 0x3c, !PT ;  /* 0x0000000009097212 */ /* 0x000fe200078e3cff */
[----:B------:R-:W-:Y:S06]  /*2a00*/  @P3 BRA `(.L_x_46) ;  /* 0xfffffffc002c3947 */ /* 0x000fec000383ffff */
[----:B------:R-:W-:Y:S01]  /*2a10*/  ULEA UR5, UR6, UR37, 0x3 ;  /* 0x0000002506057291 */ /* 0x000fe2000f8e18ff */
[----:B------:R-:W-:-:S08]  /*2a20*/  SHF.L.U32 R3, R12, 0x1f, RZ ;  /* 0x0000001f0c037819 */ /* 0x000fd000000006ff */
[----:B------:R-:W1:Y:S02]  /*2a30*/  SYNCS.PHASECHK.TRANS64 P0, [UR5+0xa0], R3 ;  /* 0x0000a003ff0075a7 */ /* 0x000e640008001005 */
[----:B-1----:R-:W-:Y:S05]  /*2a40*/  @P0 BRA `(.L_x_47) ;  /* 0x0000000000080947 */ /* 0x002fea0003800000 */
[----:B------:R-:W1:Y:S02]  /*2a50*/  SYNCS.PHASECHK.TRANS64.TRYWAIT P0, [UR5+0xa0], R3 ;  /* 0x0000a003ff0075a7 */ /* 0x000e640008001105 */
[----:B-1----:R-:W-:Y:S05]  /*2a60*/  @!P0 BRA `(.L_x_48) ;  /* 0x0000005c00108947 */ /* 0x002fea0003800000 */
.L_x_47:
[----:B------:R-:W-:-:S04]  /*2a70*/  UIADD3 UR4, UPT, UPT, UR6, 0x1, URZ ;  /* 0x0000000106047890 */ /* 0x000fc8000fffe0ff */
[----:B------:R-:W-:-:S04]  /*2a80*/  UISETP.NE.AND UP0, UPT, UR4, 0x2, UPT ;  /* 0x000000020400788c */ /* 0x000fc8000bf05270 */
[----:B------:R-:W-:Y:S02]  /*2a90*/  USEL UR7, URZ, 0x1, UP0 ;  /* 0x00000001ff077887 */ /* 0x000fe40008000000 */
[----:B------:R-:W-:-:S04]  /*2aa0*/  USEL UR4, UR4, URZ, UP0 ;  /* 0x000000ff04047287 */ /* 0x000fc80008000000 */
[----:B------:R-:W-:Y:S01]  /*2ab0*/  ULEA UR4, UR4, UR37, 0x3 ;  /* 0x0000002504047291 */ /* 0x000fe2000f8e18ff */
[----:B-1----:R-:W-:-:S04]  /*2ac0*/  LOP3.LUT R3, R12, UR7, RZ, 0x3c, !PT ;  /* 0x000000070c037c12 */ /* 0x002fc8000f8e3cff */
[----:B------:R-:W-:-:S04]  /*2ad0*/  SHF.L.U32 R0, R3, 0x1f, RZ ;  /* 0x0000001f03007819 */ /* 0x000fc800000006ff */
[----:B------:R-:W1:Y:S02]  /*2ae0*/  SYNCS.PHASECHK.TRANS64 P0, [UR4+0xa0], R0 ;  /* 0x0000a000ff0075a7 */ /* 0x000e640008001004 */
[----:B-1----:R-:W-:Y:S05]  /*2af0*/  @P0 EXIT ;  /* 0x000000000000094d */ /* 0x002fea0003800000 */
[----:B------:R-:W-:Y:S02]  /*2b00*/  SHF.L.U32 R3, R3, 0x1f, RZ ;  /* 0x0000001f03037819 */ /* 0x000fe400000006ff */
[----:B------:R-:W-:-:S07]  /*2b10*/  MOV R0, UR4 ;  /* 0x0000000400007c02 */ /* 0x000fce0008000f00 */
.L_x_49:
[----:B-1----:R1:W2:Y:S02]  /*2b20*/  SYNCS.PHASECHK.TRANS64.TRYWAIT P0, [R0+URZ+0xa0], R3 ;  /* 0x0000a003000075a7 */ /* 0x0022a400080011ff */
[----:B--2---:R-:W-:Y:S05]  /*2b30*/  @!P0 NANOSLEEP.SYNCS 0x989680 ;  /* 0x009896800000895d */ /* 0x004fea0003900000 */
[----:B------:R-:W2:Y:S02]  /*2b40*/  @!P0 SYNCS.PHASECHK.TRANS64 P0, [R0+URZ+0xa0], R3 ;  /* 0x0000a003000085a7 */ /* 0x000ea400080010ff */
[----:B--2---:R-:W-:Y:S05]  /*2b50*/  @P0 EXIT ;  /* 0x000000000000094d */ /* 0x004fea0003800000 */
[----:B------:R-:W-:Y:S05]  /*2b60*/  BRA `(.L_x_49) ;  /* 0xfffffffc00ec7947 */ /* 0x000fea000383ffff */
.L_x_42:
[----:B------:R-:W-:-:S09]  /*2b70*/  UISETP.NE.AND UP1, UPT, UR8, URZ, UPT ;  /* 0x000000ff0800728c */ /* 0x000fd2000bf25270 */
[----:B------:R-:W-:Y:S05]  /*2b80*/  BRA.U UP1, `(.L_x_50) ;  /* 0x0000000d017c7547 */ /* 0x000fea000b800000 */
[----:B------:R-:W-:Y:S01]  /*2b90*/  UMOV UR4, 0x40 ;  /* 0x0000004000047882 */ /* 0x000fe20000000000 */
[----:B------:R-:W-:Y:S01]  /*2ba0*/  NOP ;  /* 0x0000000000007918 */ /* 0x000fe20000000000 */
[----:B------:R-:W-:Y:S01]  /*2bb0*/  ULEA UR4, UR37, UR4, 0x18 ;  /* 0x0000000425047291 */ /* 0x000fe2000f8ec0ff */
[----:B------:R-:W-:Y:S02]  /*2bc0*/  UMOV UR5, 0x400 ;  /* 0x0000040000057882 */ /* 0x000fe40000000000 */
[----:B------:R-:W-:-:S06]  /*2bd0*/  ULEA UR37, UR37, UR5, 0x18 ;  /* 0x0000000525257291 */ /* 0x000fcc000f8ec0ff */
[----:B------:R-:W1:Y:S02]  /*2be0*/  LDS.U8 R0, [UR4+0x1c] ;  /* 0x00001c04ff007984 */ /* 0x000e640008000000 */
[----:B-1----:R-:W-:-:S13]  /*2bf0*/  ISETP.NE.AND P0, PT, R0, RZ, PT ;  /* 0x000000ff0000720c */ /* 0x002fda0003f05270 */
[----:B------:R-:W-:Y:S05]  /*2c00*/  @P0 BRA `(.L_x_51) ;  /* 0x0000000000580947 */ /* 0x000fea0003800000 */
[----:B------:R-:W-:-:S13]  /*2c10*/  ELECT P0, URZ, PT ;  /* 0x0000000000ff782f */ /* 0x000fda0003800000 */
[----:B------:R-:W-:Y:S05]  /*2c20*/  @!P0 BRA `(.L_x_52) ;  /* 0x0000000000608947 */ /* 0x000fea0003800000 */
[----:B------:R-:W-:Y:S01]  /*2c30*/  UMOV UR5, 0x10 ;  /* 0x0000001000057882 */ /* 0x000fe20000000000 */
[----:B------:R-:W-:Y:S01]  /*2c40*/  HFMA2 R0, -RZ, RZ, 0, 5.9604644775390625e-08 ;  /* 0x00000001ff007431 */ /* 0x000fe200000001ff */
[----:B------:R-:W-:-:S03]  /*2c50*/  MOV R2, 0xffff ;  /* 0x0000ffff00027802 */ /* 0x000fc60000000f00 */
[----:B------:R-:W-:Y:S04]  /*2c60*/  DEPBAR.LE SB1, 0x36 ;  /* 0x00009d800000791a */ /* 0x000fe80000000000 */
[----:B------:R-:W1:Y:S02]  /*2c70*/  UTCATOMSWS.FIND_AND_SET.ALIGN UP0, UR5, UR5 ;  /* 0x00000005000575e3 */ /* 0x000e640008000800 */
[----:B-1----:R-:W-:Y:S01]  /*2c80*/  MOV R3, UR5 ;  /* 0x0000000500037c02 */ /* 0x002fe20008000f00 */
[----:B------:R-:W-:Y:S06]  /*2c90*/  BRA.U UP0, `(.L_x_53) ;  /* 0x0000000100187547 */ /* 0x000fec000b800000 */
.L_x_54:
[----:B------:R-:W-:Y:S05]  /*2ca0*/  NANOSLEEP 0x64 ;  /* 0x000000640000795d */ /* 0x000fea0003800000 */
[----:B------:R-:W-:-:S05]  /*2cb0*/  UMOV UR5, 0x10 ;  /* 0x0000001000057882 */ /* 0x000fca0000000000 */
[----:B------:R-:W-:Y:S04]  /*2cc0*/  DEPBAR.LE SB1, 0x36 ;  /* 0x00009d800000791a */ /* 0x000fe80000000000 */
[----:B------:R-:W1:Y:S02]  /*2cd0*/  UTCATOMSWS.FIND_AND_SET.ALIGN UP0, UR5, UR5 ;  /* 0x00000005000575e3 */ /* 0x000e640008000800 */
[----:B-1----:R-:W-:Y:S01]  /*2ce0*/  MOV R3, UR5 ;  /* 0x0000000500037c02 */ /* 0x002fe20008000f00 */
[----:B------:R-:W-:Y:S05]  /*2cf0*/  BRA.U !UP0, `(.L_x_54) ;  /* 0xfffffffd08e87547 */ /* 0x000fea000b83ffff */
.L_x_53:
[-C--:B------:R-:W-:Y:S02]  /*2d00*/  SHF.L.U32 R2, R2, R3.reuse, RZ ;  /* 0x0000000302027219 */ /* 0x080fe400000006ff */
[----:B------:R-:W-:Y:S01]  /*2d10*/  SHF.L.U32 R0, R0, R3, RZ ;  /* 0x0000000300007219 */ /* 0x000fe200000006ff */
[----:B------:R-:W-:Y:S02]  /*2d20*/  IMAD.SHL.U32 R3, R3, 0x20, RZ ;  /* 0x0000002003037824 */ /* 0x000fe400078e00ff */
[----:B------:R1:W-:Y:S04]  /*2d30*/  ATOMS.OR RZ, [UR4+0x14], R2 ;  /* 0x00001402ffff798c */ /* 0x0003e8000b000004 */
[----:B------:R1:W-:Y:S04]  /*2d40*/  ATOMS.OR RZ, [UR4+0x18], R0 ;  /* 0x00001800ffff798c */ /* 0x0003e8000b000004 */
[----:B------:R1:W-:Y:S01]  /*2d50*/  STS [UR37+0x140], R3 ;  /* 0x00014003ff007988 */ /* 0x0003e20008000825 */
[----:B------:R-:W-:Y:S05]  /*2d60*/  BRA `(.L_x_52) ;  /* 0x0000000000107947 */ /* 0x000fea0003800000 */
.L_x_51:
[----:B------:R-:W-:Y:S02]  /*2d70*/  MOV R0, 0xffffffff ;  /* 0xffffffff00007802 */ /* 0x000fe40000000f00 */
[----:B------:R-:W-:-:S03]  /*2d80*/  MOV R2, 0x2db0 ;  /* 0x00002db000027802 */ /* 0x000fc60000000f00 */
[----:B------:R1:W-:Y:S04]  /*2d90*/  STS [UR37+0x140], R0 ;  /* 0x00014000ff007988 */ /* 0x0003e80008000825 */
[----:B-1-3-5:R-:W-:Y:S05]  /*2da0*/  CALL.REL.NOINC `($__internal_1_$__cuda_sm10x_tcgen05_guardrail_trap_phase_invalid_during_alloc) ;  /* 0x0000005c00cc7944 */ /* 0x02afea0003c00000 */
.L_x_52:
[----:B------:R-:W-:Y:S05]  /*2db0*/  WARPSYNC.ALL ;  /* 0x0000000000007948 */ /* 0x000fea0003800000 */
[----:B------:R-:W2:Y:S01]  /*2dc0*/  S2UR UR6, SR_CgaCtaId ;  /* 0x00000000000679c3 */ /* 0x000ea20000008800 */
[----:B------:R-:W-:Y:S01]  /*2dd0*/  UMOV UR4, 0x400 ;  /* 0x0000040000047882 */ /* 0x000fe20000000000 */
[----:B------:R-:W-:-:S06]  /*2de0*/  NOP ;  /* 0x0000000000007918 */ /* 0x000fcc0000000000 */
[----:B------:R-:W-:Y:S06]  /*2df0*/  BAR.ARV 0x6, 0xa0 ;  /* 0x0182800000007b1d */ /* 0x000fec0000002000 */
[----:B------:R-:W4:Y:S01]  /*2e00*/  LDCU UR7, c[0x0][0x38c] ;  /* 0x00007180ff0777ac */ /* 0x000f220008000800 */
[----:B------:R-:W-:Y:S01]  /*2e10*/  IMAD.MOV.U32 R11, RZ, RZ, 0x1 ;  /* 0x00000001ff0b7424 */ /* 0x000fe200078e00ff */
[----:B------:R-:W-:Y:S01]  /*2e20*/  CS2R R8, SRZ ;  /* 0x0000000000087805 */ /* 0x000fe2000001ff00 */
[----:B------:R-:W-:Y:S01]  /*2e30*/  IMAD.MOV.U32 R10, RZ, RZ, RZ ;  /* 0x000000ffff0a7224 */ /* 0x000fe200078e00ff */
[----:B------:R-:W-:Y:S01]  /*2e40*/  UMOV UR18, URZ ;  /* 0x000000ff00127c82 */ /* 0x000fe20008000000 */
[----:B------:R-:W-:Y:S01]  /*2e50*/  UMOV UR17, URZ ;  /* 0x000000ff00117c82 */ /* 0x000fe20008000000 */
[----:B------:R-:W-:Y:S01]  /*2e60*/  UMOV UR22, 0x0 ;  /* 0x0000000000167882 */ /* 0x000fe20000000000 */
[----:B------:R-:W-:Y:S01]  /*2e70*/  UMOV UR23, 0x8200010 ;  /* 0x0820001000177882 */ /* 0x000fe20000000000 */
[----:B------:R-:W-:Y:S01]  /*2e80*/  UMOV UR20, 0x0 ;  /* 0x0000000000147882 */ /* 0x000fe20000000000 */
[----:B------:R-:W-:Y:S01]  /*2e90*/  UMOV UR21, 0x8200010 ;  /* 0x0820001000157882 */ /* 0x000fe20000000000 */
[----:B--2---:R-:W-:Y:S01]  /*2ea0*/  ULEA UR6, UR6, UR4, 0x18 ;  /* 0x0000000406067291 */ /* 0x004fe2000f8ec0ff */
[----:B------:R-:W2:Y:S03]  /*2eb0*/  LDCU UR4, c[0x0][0x38c] ;  /* 0x00007180ff0477ac */ /* 0x000ea60008000800 */
[----:B------:R-:W-:-:S02]  /*2ec0*/  UIADD3 UR11, UPT, UPT, UR6, 0x8400, URZ ;  /* 0x00008400060b7890 */ /* 0x000fc4000fffe0ff */
[----:B----4-:R-:W-:-:S03]  /*2ed0*/  UIADD3 UR7, UPT, UPT, UR7, 0x3f, URZ ;  /* 0x0000003f07077890 */ /* 0x010fc6000fffe0ff */
[----:B-1----:R-:W1:Y:S01]  /*2ee0*/  LDS R0, [UR6+0x140] ;  /* 0x00014006ff007984 */ /* 0x002e620008000800 */
[----:B------:R-:W-:Y:S02]  /*2ef0*/  UIADD3 UR12, UPT, UPT, UR6, 0x14400, URZ ;  /* 0x00014400060c7890 */ /* 0x000fe4000fffe0ff */
[----:B------:R-:W-:Y:S02]  /*2f00*/  USHF.R.S32.HI UR5, URZ, 0x1f, UR7 ;  /* 0x0000001fff057899 */ /* 0x000fe40008011407 */
[----:B------:R-:W-:Y:S02]  /*2f10*/  USHF.R.U32.HI UR11, URZ, 0x4, UR11 ;  /* 0x00000004ff0b7899 */ /* 0x000fe4000801160b */
[----:B------:R-:W-:Y:S02]  /*2f20*/  ULEA.HI UR5, UR5, UR7, URZ, 0x6 ;  /* 0x0000000705057291 */ /* 0x000fe4000f8f30ff */
[----:B------:R-:W-:Y:S02]  /*2f30*/  USHF.R.U32.HI UR12, URZ, 0x4, UR12 ;  /* 0x00000004ff0c7899 */ /* 0x000fe4000801160c */
[----:B------:R-:W-:-:S02]  /*2f40*/  USHF.R.S32.HI UR5, URZ, 0x6, UR5 ;  /* 0x00000006ff057899 */ /* 0x000fc40008011405 */
[----:B------:R-:W-:Y:S02]  /*2f50*/  ULOP3.LUT UR11, UR11, 0x3fff, URZ, 0xc0, !UPT ;  /* 0x00003fff0b0b7892 */ /* 0x000fe4000f8ec0ff */
[----:B------:R-:W-:Y:S02]  /*2f60*/  UISETP.LT.AND UP0, UPT, UR5, 0x1, UPT ;  /* 0x000000010500788c */ /* 0x000fe4000bf01270 */
[----:B------:R-:W-:Y:S02]  /*2f70*/  ULOP3.LUT UR12, UR12, 0x3fff, URZ, 0xc0, !UPT ;  /* 0x00003fff0c0c7892 */ /* 0x000fe4000f8ec0ff */
[----:B------:R-:W-:Y:S02]  /*2f80*/  USEL UR10, UR5, 0x1, !UP0 ;  /* 0x00000001050a7887 */ /* 0x000fe4000c000000 */
[----:B------:R-:W-:Y:S02]  /*2f90*/  ULOP3.LUT UR11, UR11, 0x10000, URZ, 0xfc, !UPT ;  /* 0x000100000b0b7892 */ /* 0x000fe4000f8efcff */
[----:B------:R-:W-:-:S02]  /*2fa0*/  ULOP3.LUT UR12, UR12, 0x10000, URZ, 0xfc, !UPT ;  /* 0x000100000c0c7892 */ /* 0x000fc4000f8efcff */
[----:B------:R-:W-:Y:S02]  /*2fb0*/  UIADD3 UR10, UPT, UPT, -UR10, URZ, URZ ;  /* 0x000000ff0a0a7290 */ /* 0x000fe4000fffe1ff */
[----:B--2---:R-:W-:Y:S01]  /*2fc0*/  UISETP.GE.AND UP3, UPT, UR4, 0x1, UPT ;  /* 0x000000010400788c */ /* 0x004fe2000bf66270 */
[----:B-1----:R-:W-:-:S15]  /*2fd0*/  R2UR UR19, R0 ;  /* 0x00000000001372ca */ /* 0x002fde00000e0000 */
.L_x_61:
[----:B------:R-:W-:Y:S02]  /*2fe0*/  LEA R0, R10, UR6, 0x3 ;  /* 0x000000060a007c11 */ /* 0x000fe4000f8e18ff */
[----:B------:R-:W-:Y:S02]  /*2ff0*/  SHF.L.U32 R5, R9, 0x1f, RZ ;  /* 0x0000001f09057819 */ /* 0x000fe400000006ff */
[----:B------:R-:W-:Y:S01]  /*3000*/  PLOP3.LUT P0, PT, PT, PT, UP3, 0x80, 0x8 ;  /* 0x000000000008781c */ /* 0x000fe20003f0f038 */
[----:B------:R-:W-:Y:S01]  /*3010*/  VIADD R3, R0, 0xa0 ;  /* 0x000000a000037836 */ /* 0x000fe20000000000 */
[----:B-1----:R-:W1:Y:S02]  /*3020*/  SYNCS.PHASECHK.TRANS64.TRYWAIT P1, [R0+URZ+0x90], R5 ;  /* 0x00009005000075a7 */ /* 0x002e6400080211ff */
[----:B-1--4-:R-:W-:Y:S09]  /*3030*/  @!P1 BRA `(.L_x_55) ;  /* 0x0000005400b49947 */ /* 0x012ff20003800000 */
.L_x_127:
[----:B------:R-:W-:Y:S01]  /*3040*/  LEA R4, R10, UR6, 0x4 ;  /* 0x000000060a047c11 */ /* 0x000fe2000f8e20ff */
[----:B------:R-:W-:Y:S01]  /*3050*/  @UP3 ULEA UR4, UR17, UR6, 0x3 ;  /* 0x0000000611043291 */ /* 0x000fe2000f8e18ff */
[----:B------:R-:W-:Y:S01]  /*3060*/  PLOP3.LUT P2, PT, PT, PT, PT, 0x80, 0x8 ;  /* 0x000000000008781c */ /* 0x000fe20003f4f070 */
[----:B------:R-:W-:Y:S01]  /*3070*/  ULEA UR8, UR18, UR6, 0x3 ;  /* 0x0000000612087291 */ /* 0x000fe2000f8e18ff */
[----:B------:R-:W-:Y:S01]  /*3080*/  PRMT R3, RZ, 0x654, R3 ;  /* 0x00000654ff037816 */ /* 0x000fe20000000003 */
[----:B------:R-:W-:Y:S01]  /*3090*/  ULEA UR9, UR18, UR19, 0x7 ;  /* 0x0000001312097291 */ /* 0x000fe2000f8e38ff */
[----:B-1----:R-:W1:Y:S01]  /*30a0*/  LDS.128 R4, [R4+0x120] ;  /* 0x0001200004047984 */ /* 0x002e620000000c00 */
[----:B------:R-:W-:Y:S02]  /*30b0*/  @P0 SHF.L.U32 R2, R8, 0x1f, RZ ;  /* 0x0000001f08020819 */ /* 0x000fe400000006ff */
[----:B------:R-:W-:Y:S01]  /*30c0*/  SHF.L.U32 R0, R11, 0x1f, RZ ;  /* 0x0000001f0b007819 */ /* 0x000fe200000006ff */
[----:B------:R-:W-:Y:S01]  /*30d0*/  @!PT LDS RZ, [RZ] ;  /* 0x00000000fffff984 */ /* 0x000fe20000000800 */
[----:B------:R-:W-:Y:S01]  /*30e0*/  @!PT LDS RZ, [RZ] ;  /* 0x00000000fffff984 */ /* 0x000fe20000000800 */
[----:B------:R-:W-:Y:S01]  /*30f0*/  @!PT LDS RZ, [RZ] ;  /* 0x00000000fffff984 */ /* 0x000fe20000000800 */
[----:B------:R-:W-:Y:S01]  /*3100*/  @!PT LDS RZ, [RZ] ;  /* 0x00000000fffff984 */ /* 0x000fe20000000800 */
[----:B------:R2:W-:Y:S06]  /*3110*/  MEMBAR.ALL.CTA ;  /* 0x0000000000007992 */ /* 0x0005ec0000008000 */
[----:B--2---:R-:W2:Y:S02]  /*3120*/  FENCE.VIEW.ASYNC.S ;  /* 0x00000000000073c6 */ /* 0x004ea40000000000 */
[----:B--2---:R2:W-:Y:S01]  /*3130*/  SYNCS.ARRIVE.TRANS64.RED.A1T0 RZ, [R3+URZ], RZ ;  /* 0x000000ff03ff79a7 */ /* 0x0045e200081004ff */
[----:B------:R2:W4:Y:S01]  /*3140*/  @P0 SYNCS.PHASECHK.TRANS64.TRYWAIT P2, [UR4], R2 ;  /* 0x00000002ff0005a7 */ /* 0x0005220008041104 */
[----:B-1----:R-:W-:Y:S01]  /*3150*/  LOP3.LUT P1, RZ, R6, 0x1, RZ, 0xc0, !PT ;  /* 0x0000000106ff7812 */ /* 0x002fe2000782c0ff */
[----:B------:R-:W1:Y:S02]  /*3160*/  SYNCS.PHASECHK.TRANS64.TRYWAIT P0, [UR8+0xd0], R0 ;  /* 0x0000d000ff0075a7 */ /* 0x000e640008001108 */
[----:B-12-4-:R-:W-:Y:S10]  /*3170*/  @!P0 BRA `(.L_x_56) ;  /* 0x0000005400788947 */ /* 0x016ff40003800000 */
.L_x_129:
[----:B------:R-:W-:Y:S01]  /*3180*/  IADD3 R10, PT, PT, R10, 0x1, RZ ;  /* 0x000000010a0a7810 */ /* 0x000fe20007ffe0ff */
[----:B------:R-:W-:Y:S06]  /*3190*/  BRA.U !UP3, `(.L_x_57) ;  /* 0x000000010b987547 */ /* 0x000fec000b800000 */
[----:B------:R-:W-:Y:S01]  /*31a0*/  UPLOP3.LUT UP4, UPT, UPT, UPT, UPT, 0x40, 0x4 ;  /* 0x000000000004789c */ /* 0x000fe20003f8e870 */
[----:B------:R-:W-:Y:S01]  /*31b0*/  UMOV UR16, UR10 ;  /* 0x0000000a00107c82 */ /* 0x000fe20008000000 */
[----:B------:R-:W-:Y:S01]  /*31c0*/  UMOV UR15, UR5 ;  /* 0x00000005000f7c82 */ /* 0x000fe20008000000 */
[----:B------:R-:W-:-:S08]  /*31d0*/  UMOV UR14, UR17 ;  /* 0x00000011000e7c82 */ /* 0x000fd00008000000 */
.L_x_60:
[----:B------:R-:W-:Y:S02]  /*31e0*/  UIADD3 UR16, UPT, UPT, UR16, 0x1, URZ ;  /* 0x0000000110107890 */ /* 0x000fe4000fffe0ff */
[----:B--2---:R-:W-:Y:S02]  /*31f0*/  ULEA UR7, UR14, UR6, 0x3 ;  /* 0x000000060e077291 */ /* 0x004fe4000f8e18ff */
[----:B------:R-:W-:Y:S01]  /*3200*/  UISETP.NE.AND UP0, UPT, UR16, URZ, UPT ;  /* 0x000000ff1000728c */ /* 0x000fe2000bf05270 */
[----:B----4-:R-:W-:Y:S10]  /*3210*/  @P2 BRA `(.L_x_58) ;  /* 0x00000000000c2947 */ /* 0x010ff40003800000 */
[----:B-1----:R-:W-:Y:S04]  /*3220*/  SHF.L.U32 R3, R8, 0x1f, RZ ;  /* 0x0000001f08037819 */ /* 0x002fe800000006ff */
[----:B------:R-:W1:Y:S02]  /*3230*/  SYNCS.PHASECHK.TRANS64.TRYWAIT P0, [UR7], R3 ;  /* 0x00000003ff0075a7 */ /* 0x000e640008001107 */
[----:B-1----:R-:W-:Y:S05]  /*3240*/  @!P0 BRA `(.L_x_59) ;  /* 0x00000054005c8947 */ /* 0x002fea0003800000 */
.L_x_58:
[----:B------:R-:W-:Y:S01]  /*3250*/  UISETP.NE.AND UP1, UPT, UR15, 0x1, UPT ;  /* 0x000000010f00788c */ /* 0x000fe2000bf25270 */
[----:B------:R-:W-:Y:S01]  /*3260*/  PLOP3.LUT P2, PT, PT, PT, PT, 0x80, 0x8 ;  /* 0x000000000008781c */ /* 0x000fe20003f4f070 */
[----:B------:R-:W-:Y:S02]  /*3270*/  UIADD3 UR17, UPT, UPT, UR14, 0x1, URZ ;  /* 0x000000010e117890 */ /* 0x000fe4000fffe0ff */
[----:B------:R-:W-:Y:S02]  /*3280*/  ULEA UR24, UR14, UR12, 0x9 ;  /* 0x0000000c0e187291 */ /* 0x000fe4000f8e48ff */
[----:B------:R-:W-:Y:S01]  /*3290*/  UISETP.NE.AND UP2, UPT, UR17, 0x6, UPT ;  /* 0x000000061100788c */ /* 0x000fe2000bf45270 */
[----:B------:R-:W-:Y:S01]  /*32a0*/  PLOP3.LUT P0, PT, PT, PT, UP1, 0x80, 0x8 ;  /* 0x000000000008781c */ /* 0x000fe20003f0f018 */
[----:B------:R-:W-:Y:S02]  /*32b0*/  ULEA UR26, UR14, UR11, 0x9 ;  /* 0x0000000b0e1a7291 */ /* 0x000fe4000f8e48ff */
[----:B------:R-:W-:Y:S02]  /*32c0*/  USEL UR13, URZ, 0x1, UP2 ;  /* 0x00000001ff0d7887 */ /* 0x000fe40009000000 */
[----:B------:R-:W-:Y:S02]  /*32d0*/  USEL UR17, UR17, URZ, UP2 ;  /* 0x000000ff11117287 */ /* 0x000fe40009000000 */
[----:B------:R-:W-:Y:S02]  /*32e0*/  UIADD3 UR30, UPT, UPT, UR24, 0x2, URZ ;  /* 0x00000002181e7890 */ /* 0x000fe4000fffe0ff */
[----:B------:R-:W-:Y:S01]  /*32f0*/  @UP1 ULEA UR4, UR17, UR6, 0x3 ;  /* 0x0000000611041291 */ /* 0x000fe2000f8e18ff */
[----:B------:R-:W-:Y:S01]  /*3300*/  LOP3.LUT R8, R8, UR13, RZ, 0x3c, !PT ;  /* 0x0000000d08087c12 */ /* 0x000fe2000f8e3cff */
[----:B------:R-:W-:Y:S02]  /*3310*/  UIADD3 UR28, UPT, UPT, UR26, 0x2, URZ ;  /* 0x000000021a1c7890 */ /* 0x000fe4000fffe0ff */
[----:B------:R-:W-:Y:S01]  /*3320*/  UIADD3 UR7, UPT, UPT, UR7, 0x30, URZ ;  /* 0x0000003007077890 */ /* 0x000fe2000fffe0ff */
[----:B-1----:R-:W-:Y:S01]  /*3330*/  @P0 SHF.L.U32 R0, R8, 0x1f, RZ ;  /* 0x0000001f08000819 */ /* 0x002fe200000006ff */
[----:B------:R-:W-:Y:S01]  /*3340*/  UMOV UR25, 0x80004020 ;  /* 0x8000402000197882 */ /* 0x000fe20000000000 */
[----:B------:R-:W-:Y:S01]  /*3350*/  UMOV UR27, 0x80004020 ;  /* 0x80004020001b7882 */ /* 0x000fe20000000000 */
[----:B------:R-:W-:Y:S01]  /*3360*/  UMOV UR31, 0x80004020 ;  /* 0x80004020001f7882 */ /* 0x000fe20000000000 */
[----:B------:R2:W4:Y:S01]  /*3370*/  @P0 SYNCS.PHASECHK.TRANS64.TRYWAIT P2, [UR4], R0 ;  /* 0x00000000ff0005a7 */ /* 0x0005220008041104 */
[----:B------:R-:W-:Y:S01]  /*3380*/  UIADD3 UR15, UPT, UPT, UR15, -0x1, URZ ;  /* 0xffffffff0f0f7890 */ /* 0x000fe2000fffe0ff */
[----:B------:R2:W-:Y:S01]  /*3390*/  UTCQMMA gdesc[UR26], gdesc[UR24], tmem[UR9], tmem[UR22], idesc[UR23], UP4 ;  /* 0x00ff16181a0075ea */ /* 0x0005e2000a000309 */
[----:B------:R-:W-:Y:S01]  /*33a0*/  UPLOP3.LUT UP4, UPT, UPT, UPT, UPT, 0x80, 0x8 ;  /* 0x000000000008789c */ /* 0x000fe20003f8f070 */
[----:B------:R-:W-:Y:S01]  /*33b0*/  UMOV UR29, 0x80004020 ;  /* 0x80004020001d7882 */ /* 0x000fe20000000000 */
[----:B------:R-:W-:Y:S01]  /*33c0*/  UMOV UR14, UR17 ;  /* 0x00000011000e7c82 */ /* 0x000fe20008000000 */
[----:B------:R2:W-:Y:S01]  /*33d0*/  UTCQMMA gdesc[UR28], gdesc[UR30], tmem[UR9], tmem[UR20], idesc[UR21], UPT ;  /* 0x00ff141e1c0075ea */ /* 0x0005e2000b800309 */
[----:B------:R2:W-:Y:S01]  /*33e0*/  UTCBAR [UR7], URZ ;  /* 0x000000ff070073e9 */ /* 0x0005e200080000ff */
[----:B------:R-:W-:Y:S06]  /*33f0*/  BRA.U UP0, `(.L_x_60) ;  /* 0xfffffffd00787547 */ /* 0x000fec000b83ffff */
.L_x_57:
[----:B------:R-:W-:Y:S01]  /*3400*/  UIADD3 UR18, UPT, UPT, UR18, 0x1, URZ ;  /* 0x0000000112127890 */ /* 0x000fe2000fffe0ff */
[C---:B------:R-:W-:Y:S01]  /*3410*/  ISETP.NE.AND P0, PT, R10.reuse, 0x2, PT ;  /* 0x000000020a00780c */ /* 0x040fe20003f05270 */
[----:B------:R-:W-:Y:S02]  /*3420*/  UIADD3 UR8, UPT, UPT, UR8, 0xb0, URZ ;  /* 0x000000b008087890 */ /* 0x000fe4000fffe0ff */
[----:B------:R-:W-:Y:S01]  /*3430*/  UISETP.NE.AND UP0, UPT, UR18, 0x4, UPT ;  /* 0x000000041200788c */ /* 0x000fe2000bf05270 */
[----:B-12---:R-:W-:Y:S02]  /*3440*/  SEL R0, RZ, 0x1, P0 ;  /* 0x00000001ff007807 */ /* 0x006fe40000000000 */
[----:B------:R-:W-:Y:S01]  /*3450*/  SEL R10, R10, RZ, P0 ;  /* 0x000000ff0a0a7207 */ /* 0x000fe20000000000 */
[----:B------:R-:W-:Y:S01]  /*3460*/  USEL UR4, URZ, 0x1, UP0 ;  /* 0x00000001ff047887 */ /* 0x000fe20008000000 */
[----:B------:R-:W-:Y:S01]  /*3470*/  LOP3.LUT R9, R9, R0, RZ, 0x3c, !PT ;  /* 0x0000000009097212 */ /* 0x000fe200078e3cff */
[----:B------:R-:W-:Y:S01]  /*3480*/  USEL UR18, UR18, URZ, UP0 ;  /* 0x000000ff12127287 */ /* 0x000fe20008000000 */
[----:B------:R1:W-:Y:S03]  /*3490*/  UTCBAR [UR8], URZ ;  /* 0x000000ff080073e9 */ /* 0x0003e600080000ff */
[----:B------:R-:W-:Y:S01]  /*34a0*/  LOP3.LUT R11, R11, UR4, RZ, 0x3c, !PT ;  /* 0x000000040b0b7c12 */ /* 0x000fe2000f8e3cff */
[----:B------:R-:W-:Y:S07]  /*34b0*/  @P1 BRA `(.L_x_61) ;  /* 0xfffffff800c81947 */ /* 0x000fee000383ffff */
[----:B------:R-:W2:Y:S01]  /*34c0*/  S2UR UR4, SR_CgaCtaId ;  /* 0x00000000000479c3 */ /* 0x000ea20000008800 */
[----:B------:R-:W-:Y:S01]  /*34d0*/  ELECT P0, URZ, PT ;  /* 0x0000000000ff782f */ /* 0x000fe20003800000 */
[----:B------:R-:W-:Y:S01]  /*34e0*/  IMAD.MOV.U32 R0, RZ, RZ, 0x1 ;  /* 0x00000001ff007424 */ /* 0x000fe200078e00ff */
[----:B------:R-:W-:Y:S01]  /*34f0*/  UIADD3 UR6, UPT, UPT, UR6, 0xd0, URZ ;  /* 0x000000d006067890 */ /* 0x000fe2000fffe0ff */
[----:B------:R-:W-:Y:S01]  /*3500*/  SHF.L.U32 R3, R11, 0x1f, RZ ;  /* 0x0000001f0b037819 */ /* 0x000fe200000006ff */
[----:B------:R-:W-:-:S03]  /*3510*/  UMOV UR5, 0x40 ;  /* 0x0000004000057882 */ /* 0x000fc60000000000 */
[----:B------:R-:W-:Y:S01]  /*3520*/  UVIRTCOUNT.DEALLOC.SMPOOL 0x80 ;  /* 0x000000800000784c */ /* 0x000fe20000000000 */
[----:B--2---:R-:W-:Y:S02]  /*3530*/  ULEA UR4, UR4, UR5, 0x18 ;  /* 0x0000000504047291 */ /* 0x004fe4000f8ec0ff */
[----:B------:R-:W-:-:S07]  /*3540*/  ULEA UR5, UR18, UR6, 0x3 ;  /* 0x0000000612057291 */ /* 0x000fce000f8e18ff */
[----:B------:R2:W-:Y:S02]  /*3550*/  @P0 STS.U8 [UR4+0x1c], R0 ;  /* 0x00001c00ff000988 */ /* 0x0005e40008000004 */
[----:B------:R-:W3:Y:S02]  /*3560*/  SYNCS.PHASECHK.TRANS64.TRYWAIT P0, [UR5], R3 ;  /* 0x00000003ff0075a7 */ /* 0x000ee40008001105 */
[----:B--23--:R-:W-:Y:S05]  /*3570*/  @!P0 BRA `(.L_x_62) ;  /* 0x0000005000a88947 */ /* 0x00cfea0003800000 */
.L_x_132:
[----:B------:R-:W-:-:S04]  /*3580*/  UIADD3 UR7, UPT, UPT, UR18, 0x1, URZ ;  /* 0x0000000112077890 */ /* 0x000fc8000fffe0ff */
[----:B------:R-:W-:-:S04]  /*3590*/  UISETP.NE.AND UP0, UPT, UR7, 0x4, UPT ;  /* 0x000000040700788c */ /* 0x000fc8000bf05270 */
[----:B-1----:R-:W-:Y:S02]  /*35a0*/  USEL UR8, URZ, 0x1, UP0 ;  /* 0x00000001ff087887 */ /* 0x002fe40008000000 */
[----:B------:R-:W-:-:S04]  /*35b0*/  USEL UR7, UR7, URZ, UP0 ;  /* 0x000000ff07077287 */ /* 0x000fc80008000000 */
[----:B------:R-:W-:Y:S01]  /*35c0*/  ULEA UR5, UR7, UR6, 0x3 ;  /* 0x0000000607057291 */ /* 0x000fe2000f8e18ff */
[----:B------:R-:W-:-:S04]  /*35d0*/  LOP3.LUT R2, R11, UR8, RZ, 0x3c, !PT ;  /* 0x000000080b027c12 */ /* 0x000fc8000f8e3cff */
[----:B--2---:R-:W-:-:S04]  /*35e0*/  SHF.L.U32 R3, R2, 0x1f, RZ ;  /* 0x0000001f02037819 */ /* 0x004fc800000006ff */
[----:B------:R-:W1:Y:S02]  /*35f0*/  SYNCS.PHASECHK.TRANS64.TRYWAIT P0, [UR5], R3 ;  /* 0x00000003ff0075a7 */ /* 0x000e640008001105 */
[----:B-1----:R-:W-:Y:S05]  /*3600*/  @!P0 BRA `(.L_x_63) ;  /* 0x00000050009c8947 */ /* 0x002fea0003800000 */
.L_x_134:
        /* <DEDUP_REMOVED lines=9> */
.L_x_136:
[----:B------:R-:W-:-:S04]  /*36a0*/  UIADD3 UR7, UPT, UPT, UR7, 0x1, URZ ;  /* 0x0000000107077890 */ /* 0x000fc8000fffe0ff */
[----:B------:R-:W-:-:S04]  /*36b0*/  UISETP.NE.AND UP0, UPT, UR7, 0x4, UPT ;  /* 0x000000040700788c */ /* 0x000fc8000bf05270 */
[----:B------:R-:W-:Y:S02]  /*36c0*/  USEL UR5, URZ, 0x1, UP0 ;  /* 0x00000001ff057887 */ /* 0x000fe40008000000 */
[----:B------:R-:W-:-:S04]  /*36d0*/  USEL UR7, UR7, URZ, UP0 ;  /* 0x000000ff07077287 */ /* 0x000fc80008000000 */
[----:B------:R-:W-:Y:S01]  /*36e0*/  ULEA UR7, UR7, UR6, 0x3 ;  /* 0x0000000607077291 */ /* 0x000fe2000f8e18ff */
[----:B-1----:R-:W-:-:S04]  /*36f0*/  LOP3.LUT R3, R2, UR5, RZ, 0x3c, !PT ;  /* 0x0000000502037c12 */ /* 0x002fc8000f8e3cff */
[----:B------:R-:W-:-:S04]  /*3700*/  SHF.L.U32 R3, R3, 0x1f, RZ ;  /* 0x0000001f03037819 */ /* 0x000fc800000006ff */
[----:B------:R-:W1:Y:S02]  /*3710*/  SYNCS.PHASECHK.TRANS64.TRYWAIT P0, [UR7], R3 ;  /* 0x00000003ff0075a7 */ /* 0x000e640008001107 */
[----:B-1----:R-:W-:Y:S05]  /*3720*/  @!P0 BRA `(.L_x_65) ;  /* 0x0000005000848947 */ /* 0x002fea0003800000 */
.L_x_138:
[----:B------:R-:W-:Y:S01]  /*3730*/  NOP ;  /* 0x0000000000007918 */ /* 0x000fe20000000000 */
[----:B-1----:R-:W1:Y:S01]  /*3740*/  LDS R0, [UR4+0x14] ;  /* 0x00001404ff007984 */ /* 0x002e620008000800 */
[----:B------:R-:W-:Y:S01]  /*3750*/  ULOP3.LUT UR6, UR19, 0xffff, URZ, 0xc0, !UPT ;  /* 0x0000ffff13067892 */ /* 0x000fe2000f8ec0ff */
[----:B------:R-:W-:Y:S01]  /*3760*/  UMOV UR8, 0xffff ;  /* 0x0000ffff00087882 */ /* 0x000fe20000000000 */
[----:B------:R-:W-:Y:S02]  /*3770*/  UMOV UR5, 0x1 ;  /* 0x0000000100057882 */ /* 0x000fe40000000000 */
[----:B------:R-:W-:-:S04]  /*3780*/  USHF.R.U32.HI UR6, URZ, 0x5, UR6 ;  /* 0x00000005ff067899 */ /* 0x000fc80008011606 */
[----:B------:R-:W-:Y:S02]  /*3790*/  USHF.L.U32 UR8, UR8, UR6, URZ ;  /* 0x0000000608087299 */ /* 0x000fe400080006ff */
[----:B------:R-:W-:-:S04]  /*37a0*/  USHF.L.U32 UR5, UR5, UR6, URZ ;  /* 0x0000000605057299 */ /* 0x000fc800080006ff */
[----:B-1----:R-:W-:-:S04]  /*37b0*/  LOP3.LUT R0, R0, UR8, RZ, 0xc0, !PT ;  /* 0x0000000800007c12 */ /* 0x002fc8000f8ec0ff */
[----:B------:R-:W-:-:S13]  /*37c0*/  ISETP.NE.AND P0, PT, R0, UR8, PT ;  /* 0x0000000800007c0c */ /* 0x000fda000bf05270 */
[----:B------:R-:W-:Y:S05]  /*37d0*/  @P0 BRA `(.L_x_66) ;  /* 0x0000000000580947 */ /* 0x000fea0003800000 */
[----:B------:R-:W1:Y:S02]  /*37e0*/  LDS R0, [UR4+0x18] ;  /* 0x00001804ff007984 */ /* 0x000e640008000800 */
[----:B-1----:R-:W-:-:S04]  /*37f0*/  LOP3.LUT R0, R0, UR5, RZ, 0xc0, !PT ;  /* 0x0000000500007c12 */ /* 0x002fc8000f8ec0ff */
[----:B------:R-:W-:-:S13]  /*3800*/  ISETP.NE.AND P0, PT, R0, UR5, PT ;  /* 0x0000000500007c0c */ /* 0x000fda000bf05270 */
[----:B------:R-:W-:Y:S05]  /*3810*/  @P0 BRA `(.L_x_67) ;  /* 0x00000000003c0947 */ /* 0x000fea0003800000 */
[----:B------:R-:W1:Y:S01]  /*3820*/  S2R R2, SR_LANEID ;  /* 0x0000000000027919 */ /* 0x000e620000000000 */
[----:B------:R-:W-:Y:S01]  /*3830*/  ULOP3.LUT UR8, URZ, UR8, URZ, 0x33, !UPT ;  /* 0x00000008ff087292 */ /* 0x000fe2000f8e33ff */
[----:B------:R-:W-:Y:S01]  /*3840*/  LOP3.LUT R4, RZ, UR5, RZ, 0x33, !PT ;  /* 0x00000005ff047c12 */ /* 0x000fe2000f8e33ff */
[----:B------:R-:W-:Y:S02]  /*3850*/  VOTEU.ANY UR7, UPT, PT ;  /* 0x0000000000077886 */ /* 0x000fe400038e0100 */
[----:B------:R-:W-:Y:S01]  /*3860*/  UFLO.U32 UR7, UR7 ;  /* 0x00000007000772bd */ /* 0x000fe200080e0000 */
[----:B------:R-:W2:Y:S01]  /*3870*/  REDUX UR5, R4 ;  /* 0x00000000040573c4 */ /* 0x000ea20000000000 */
[----:B------:R-:W-:-:S06]  /*3880*/  IMAD.U32 R0, RZ, RZ, UR8 ;  /* 0x00000008ff007e24 */ /* 0x000fcc000f8e00ff */
[----:B------:R3:W-:Y:S01]  /*3890*/  UTCATOMSWS.AND URZ, UR8 ;  /* 0x0000000800ff79e3 */ /* 0x0007e20008000000 */
[----:B------:R-:W4:Y:S01]  /*38a0*/  REDUX UR6, R0 ;  /* 0x00000000000673c4 */ /* 0x000f220000000000 */
[----:B-1----:R-:W-:Y:S01]  /*38b0*/  ISETP.EQ.U32.AND P0, PT, R2, UR7, PT ;  /* 0x0000000702007c0c */ /* 0x002fe2000bf02070 */
[----:B--2---:R-:W-:Y:S01]  /*38c0*/  IMAD.U32 R2, RZ, RZ, UR5 ;  /* 0x00000005ff027e24 */ /* 0x004fe2000f8e00ff */
[----:B----4-:R-:W-:-:S11]  /*38d0*/  MOV R3, UR6 ;  /* 0x0000000600037c02 */ /* 0x010fd60008000f00 */
[----:B------:R3:W-:Y:S04]  /*38e0*/  @P0 ATOMS.AND RZ, [UR4+0x14], R3 ;  /* 0x00001403ffff098c */ /* 0x0007e8000a800004 */
[----:B------:R3:W-:Y:S01]  /*38f0*/  @P0 ATOMS.AND RZ, [UR4+0x18], R2 ;  /* 0x00001802ffff098c */ /* 0x0007e2000a800004 */
[----:B------:R-:W-:Y:S05]  /*3900*/  BRA `(.L_x_68) ;  /* 0x0000000000147947 */ /* 0x000fea0003800000 */
.L_x_67:
[----:B------:R-:W-:Y:S02]  /*3910*/  MOV R2, 0x3930 ;  /* 0x0000393000027802 */ /* 0x000fe40000000f00 */
[----:B----45:R-:W-:Y:S05]  /*3920*/  CALL.REL.NOINC `($__internal_0_$__cuda_sm10x_tcgen05_guardrail_trap_col_being_dealloced_not_returned_by_alloc) ;  /* 0x0000005000e07944 */ /* 0x030fea0003c00000 */
[----:B------:R-:W-:Y:S05]  /*3930*/  BRA `(.L_x_68) ;  /* 0x0000000000087947 */ /* 0x000fea0003800000 */
.L_x_66:
[----:B------:R-:W-:Y:S02]  /*3940*/  MOV R2, 0x3960 ;  /* 0x0000396000027802 */ /* 0x000fe40000000f00 */
[----:B----45:R-:W-:Y:S05]  /*3950*/  CALL.REL.NOINC `($__internal_2_$__cuda_sm10x_tcgen05_guardrail_trap_unallocated_columns_being_dealloced) ;  /* 0x0000005000ec7944 */ /* 0x030fea0003c00000 */
.L_x_68:
[----:B------:R-:W-:Y:S01]  /*3960*/  NOP ;  /* 0x0000000000007918 */ /* 0x000fe20000000000 */
[----:B---3--:R-:W-:Y:S05]  /*3970*/  EXIT ;  /* 0x000000000000794d */ /* 0x008fea0003800000 */
.L_x_50:
[----:B------:R-:W-:-:S09]  /*3980*/  UISETP.NE.OR UP2, UPT, UR8, 0x3, !UP2 ;  /* 0x000000030800788c */ /* 0x000fd2000d745670 */
[----:B------:R-:W-:Y:S05]  /*3990*/  BRA.U UP2, `(.L_x_69) ;  /* 0x0000000d02407547 */ /* 0x000fea000b800000 */
[----:B------:R-:W1:Y:S01]  /*39a0*/  LDC R0, c[0x0][0xb30] ;  /* 0x0002cc00ff007b82 */ /* 0x000e620000000800 */
[----:B------:R-:W2:Y:S01]  /*39b0*/  LDCU.64 UR8, c[0x0][0x888] ;  /* 0x00011100ff0877ac */ /* 0x000ea20008000a00 */
[----:B------:R-:W-:Y:S02]  /*39c0*/  HFMA2 R29, -RZ, RZ, 0, 0 ;  /* 0x00000000ff1d7431 */ /* 0x000fe400000001ff */
[----:B------:R-:W-:Y:S01]  /*39d0*/  IMAD.MOV.U32 R31, RZ, RZ, 0x1 ;  /* 0x00000001ff1f7424 */ /* 0x000fe200078e00ff */
[----:B------:R-:W-:Y:S01]  /*39e0*/  MOV R23, 0x2000 ;  /* 0x0000200000177802 */ /* 0x000fe20000000f00 */
[----:B------:R-:W4:Y:S01]  /*39f0*/  LDCU.64 UR4, c[0x0][0x890] ;  /* 0x00011200ff0477ac */ /* 0x000f220008000a00 */
[----:B------:R-:W-:Y:S01]  /*3a00*/  IMAD.MOV.U32 R30, RZ, RZ, RZ ;  /* 0x000000ffff1e7224 */ /* 0x000fe200078e00ff */
[----:B------:R-:W3:Y:S01]  /*3a10*/  LDC R19, c[0x0][0x370] ;  /* 0x0000dc00ff137b82 */ /* 0x000ee20000000800 */
[----:B------:R-:W-:Y:S01]  /*3a20*/  UMOV UR7, 0x400 ;  /* 0x0000040000077882 */ /* 0x000fe20000000000 */
[----:B------:R-:W-:-:S02]  /*3a30*/  UPLOP3.LUT UP1, UPT, UPT, UPT, UPT, 0x40, 0x4 ;  /* 0x000000000004789c */ /* 0x000fc40003f2e870 */
[----:B------:R-:W-:-:S04]  /*3a40*/  ULEA UR7, UR37, UR7, 0x18 ;  /* 0x0000000725077291 */ /* 0x000fc8000f8ec0ff */
[----:B------:R-:W3:Y:S01]  /*3a50*/  LDC R2, c[0x0][0xb0c] ;  /* 0x0002c300ff027b82 */ /* 0x000ee20000000800 */
[----:B------:R-:W-:Y:S02]  /*3a60*/  UIADD3 UR13, UPT, UPT, UR7, 0x68, URZ ;  /* 0x00000068070d7890 */ /* 0x000fe4000fffe0ff */
[----:B--2---:R-:W-:Y:S02]  /*3a70*/  UISETP.NE.U32.AND UP2, UPT, UR8, URZ, UPT ;  /* 0x000000ff0800728c */ /* 0x004fe4000bf45070 */
[----:B------:R-:W-:Y:S02]  /*3a80*/  UIADD3 UR17, UPT, UPT, UR7, 0x60, URZ ;  /* 0x0000006007117890 */ /* 0x000fe4000fffe0ff */
[----:B----4-:R-:W-:Y:S01]  /*3a90*/  UISETP.NE.U32.AND UP3, UPT, UR4, URZ, UPT ;  /* 0x000000ff0400728c */ /* 0x010fe2000bf65070 */
[----:B------:R-:W2:Y:S01]  /*3aa0*/  LDC R18, c[0x0][0xb20] ;  /* 0x0002c800ff127b82 */ /* 0x000ea20000000800 */
[----:B-1----:R-:W-:Y:S01]  /*3ab0*/  ISETP.NE.AND P1, PT, R0, 0x1, PT ;  /* 0x000000010000780c */ /* 0x002fe20003f25270 */
[----:B------:R-:W-:-:S02]  /*3ac0*/  UISETP.NE.AND.EX UP2, UPT, UR9, URZ, UPT, UP2 ;  /* 0x000000ff0900728c */ /* 0x000fc4000bf45320 */
[----:B------:R-:W-:Y:S02]  /*3ad0*/  UPRMT UR13, UR37, 0x654, UR13 ;  /* 0x00000654250d7896 */ /* 0x000fe4000800000d */
[----:B------:R-:W-:Y:S02]  /*3ae0*/  UISETP.NE.AND.EX UP3, UPT, UR5, URZ, UPT, UP3 ;  /* 0x000000ff0500728c */ /* 0x000fe4000bf65330 */
[----:B------:R-:W1:Y:S08]  /*3af0*/  LDC.64 R32, c[0x0][0x348] ;  /* 0x0000d200ff207b82 */ /* 0x000e700000000a00 */
[----:B------:R-:W4:Y:S08]  /*3b00*/  LDC.64 R16, c[0x0][0xb10] ;  /* 0x0002c400ff107b82 */ /* 0x000f300000000a00 */
[----:B------:R-:W1:Y:S08]  /*3b10*/  LDC.64 R6, c[0x0][0xb18] ;  /* 0x0002c600ff067b82 */ /* 0x000e700000000a00 */
[----:B------:R-:W1:Y:S08]  /*3b20*/  LDC.64 R4, c[0x0][0xb28] ;  /* 0x0002ca00ff047b82 */ /* 0x000e700000000a00 */
[----:B--23--:R-:W1:Y:S02]  /*3b30*/  LDC R22, c[0x0][0x374] ;  /* 0x0000dd00ff167b82 */ /* 0x00ce640000000800 */
.L_x_78:
[C---:B------:R-:W-:Y:S02]  /*3b40*/  LEA R0, R30.reuse, UR7, 0x3 ;  /* 0x000000071e007c11 */ /* 0x040fe4000f8e18ff */
[----:B------:R-:W-:Y:S02]  /*3b50*/  SHF.L.U32 R3, R29, 0x1f, RZ ;  /* 0x0000001f1d037819 */ /* 0x000fe400000006ff */
[----:B------:R-:W-:Y:S02]  /*3b60*/  LEA R24, R30, UR7, 0x4 ;  /* 0x000000071e187c11 */ /* 0x000fe4000f8e20ff */
[----:B--2---:R-:W2:Y:S02]  /*3b70*/  SYNCS.PHASECHK.TRANS64.TRYWAIT P0, [R0+URZ+0x90], R3 ;  /* 0x00009003000075a7 */ /* 0x004ea400080011ff */
[----:B--2---:R-:W-:Y:S05]  /*3b80*/  @!P0 BRA `(.L_x_70) ;  /* 0x0000004c00848947 */ /* 0x004fea0003800000 */
.L_x_139:
[----:B------:R-:W-:Y:S01]  /*3b90*/  ISETP.GE.AND P0, PT, R72, 0x1, PT ;  /* 0x000000014800780c */ /* 0x000fe20003f06270 */
[----:B------:R-:W3:Y:S01]  /*3ba0*/  LDS.128 R24, [R24+0x120] ;  /* 0x0001200018187984 */ /* 0x000ee20000000c00 */
[----:B--2---:R-:W-:Y:S01]  /*3bb0*/  VIADD R0, R0, 0xa0 ;  /* 0x000000a000007836 */ /* 0x004fe20000000000 */
[----:B------:R-:W-:Y:S01]  /*3bc0*/  @!PT LDS RZ, [RZ] ;  /* 0x00000000fffff984 */ /* 0x000fe20000000800 */
[----:B------:R-:W-:Y:S01]  /*3bd0*/  @!PT LDS RZ, [RZ] ;  /* 0x00000000fffff984 */ /* 0x000fe20000000800 */
[----:B------:R-:W-:Y:S01]  /*3be0*/  @!PT LDS RZ, [RZ] ;  /* 0x00000000fffff984 */ /* 0x000fe20000000800 */
[----:B------:R-:W-:Y:S01]  /*3bf0*/  @!PT LDS RZ, [RZ] ;  /* 0x00000000fffff984 */ /* 0x000fe20000000800 */
[----:B------:R2:W-:Y:S06]  /*3c00*/  MEMBAR.ALL.CTA ;  /* 0x0000000000007992 */ /* 0x0005ec0000008000 */
[----:B--2---:R-:W2:Y:S01]  /*3c10*/  FENCE.VIEW.ASYNC.S ;  /* 0x00000000000073c6 */ /* 0x004ea20000000000 */
[----:B------:R-:W-:Y:S04]  /*3c20*/  PRMT R0, RZ, 0x654, R0 ;  /* 0x00000654ff007816 */ /* 0x000fe80000000000 */
[----:B--2---:R2:W-:Y:S01]  /*3c30*/  SYNCS.ARRIVE.TRANS64.RED.A1T0 RZ, [R0+URZ], RZ ;  /* 0x000000ff00ff79a7 */ /* 0x0045e200081004ff */
[----:B---3--:R-:W-:Y:S11]  /*3c40*/  LOP3.LUT P3, RZ, R26, 0x1, RZ, 0xc0, !PT ;  /* 0x000000011aff7812 */ /* 0x008ff6000786c0ff */
[----:B------:R-:W-:Y:S02]  /*3c50*/  @!UPT UIADD3 URZ, UPT, UPT, URZ, URZ, URZ ;  /* 0x000000fffffff290 */ /* 0x000fe4000fffe0ff */
[----:B------:R-:W-:Y:S02]  /*3c60*/  @P3 MOV R13, R24 ;  /* 0x00000018000d3202 */ /* 0x000fe40000000f00 */
[----:B------:R-:W-:Y:S01]  /*3c70*/  @P3 LOP3.LUT R8, R25, 0xffff, RZ, 0xc0, !PT ;  /* 0x0000ffff19083812 */ /* 0x000fe200078ec0ff */
[----:B--2---:R-:W-:Y:S06]  /*3c80*/  @!P0 BRA `(.L_x_71) ;  /* 0x0000000000a48947 */ /* 0x004fec0003800000 */
[----:B-1----:R-:W-:Y:S01]  /*3c90*/  IMAD.HI.U32 R35, R22, R7, RZ ;  /* 0x0000000716237227 */ /* 0x002fe200078e00ff */
[----:B------:R-:W-:Y:S02]  /*3ca0*/  ISETP.NE.AND P0, PT, R6, 0x1, PT ;  /* 0x000000010600780c */ /* 0x000fe40003f05270 */
[----:B------:R-:W-:Y:S01]  /*3cb0*/  ISETP.NE.AND P2, PT, R72, 0x1, PT ;  /* 0x000000014800780c */ /* 0x000fe20003f45270 */
[----:B----4-:R-:W-:Y:S01]  /*3cc0*/  IMAD.HI.U32 R34, R19, R16, RZ ;  /* 0x0000001013227227 */ /* 0x010fe200078e00ff */
[----:B------:R-:W-:Y:S02]  /*3cd0*/  SHF.R.U32.HI R35, RZ, R18, R35 ;  /* 0x00000012ff237219 */ /* 0x000fe40000011623 */
[----:B------:R-:W-:Y:S01]  /*3ce0*/  ISETP.NE.AND P4, PT, R2, 0x1, PT ;  /* 0x000000010200780c */ /* 0x000fe20003f85270 */
[----:B------:R-:W-:Y:S01]  /*3cf0*/  IMAD.HI.U32 R36, R13, R16, RZ ;  /* 0x000000100d247227 */ /* 0x000fe200078e00ff */
[----:B------:R-:W-:Y:S02]  /*3d00*/  SHF.R.U32.HI R34, RZ, R17, R34 ;  /* 0x00000011ff227219 */ /* 0x000fe40000011622 */
[----:B------:R-:W-:Y:S01]  /*3d10*/  SEL R3, R22, R35, !P0 ;  /* 0x0000002316037207 */ /* 0x000fe20004000000 */
[C---:B------:R-:W-:Y:S01]  /*3d20*/  IMAD.HI.U32 R35, R8.reuse, R7, RZ ;  /* 0x0000000708237227 */ /* 0x040fe200078e00ff */
[----:B------:R-:W-:Y:S02]  /*3d30*/  SEL R11, R19, R34, !P4 ;  /* 0x00000022130b7207 */ /* 0x000fe40006000000 */
[----:B------:R-:W-:Y:S01]  /*3d40*/  SHF.R.U32.HI R36, RZ, R17, R36 ;  /* 0x00000011ff247219 */ /* 0x000fe20000011624 */
[----:B------:R-:W-:Y:S01]  /*3d50*/  IMAD.HI.U32 R38, R3, R4, RZ ;  /* 0x0000000403267227 */ /* 0x000fe200078e00ff */
[----:B------:R-:W-:Y:S03]  /*3d60*/  SHF.R.U32.HI R35, RZ, R18, R35 ;  /* 0x00000012ff237219 */ /* 0x000fe60000011623 */
[----:B------:R-:W-:Y:S01]  /*3d70*/  IMAD.HI.U32 R34, R11, R4, RZ ;  /* 0x000000040b227227 */ /* 0x000fe200078e00ff */
[----:B------:R-:W-:Y:S02]  /*3d80*/  @P2 SHF.R.U32.HI R3, RZ, R5, R38 ;  /* 0x00000005ff032219 */ /* 0x000fe40000011626 */
[----:B------:R-:W-:Y:S02]  /*3d90*/  SEL R9, R8, R35, !P0 ;  /* 0x0000002308097207 */ /* 0x000fe40004000000 */
[----:B------:R-:W-:Y:S01]  /*3da0*/  @P2 SHF.R.U32.HI R11, RZ, R5, R34 ;  /* 0x00000005ff0b2219 */ /* 0x000fe20000011622 */
[C---:B------:R-:W-:Y:S01]  /*3db0*/  IMAD R10, R72.reuse, R3, RZ ;  /* 0x00000003480a7224 */ /* 0x040fe200078e02ff */
[----:B------:R-:W-:Y:S01]  /*3dc0*/  SEL R3, R13, R36, !P4 ;  /* 0x000000240d037207 */ /* 0x000fe20006000000 */
[C---:B------:R-:W-:Y:S03]  /*3dd0*/  IMAD.HI.U32 R14, R9.reuse, R4, RZ ;  /* 0x00000004090e7227 */ /* 0x040fe600078e00ff */
[----:B------:R-:W-:Y:S01]  /*3de0*/  ISETP.GE.AND P0, PT, R9, R10, PT ;  /* 0x0000000a0900720c */ /* 0x000fe20003f06270 */
[C---:B------:R-:W-:Y:S01]  /*3df0*/  IMAD R12, R72.reuse, R11, RZ ;  /* 0x0000000b480c7224 */ /* 0x040fe200078e02ff */
[-C--:B------:R-:W-:Y:S04]  /*3e00*/  SHF.R.U32.HI R14, RZ, R5.reuse, R14 ;  /* 0x00000005ff0e7219 */ /* 0x080fe8000001160e */
[----:B------:R-:W-:Y:S02]  /*3e10*/  ISETP.GE.OR P0, PT, R3, R12, P0 ;  /* 0x0000000c0300720c */ /* 0x000fe40000706670 */
[----:B------:R-:W-:Y:S05]  /*3e20*/  SEL R15, R9, R14, !P2 ;  /* 0x0000000e090f7207 */ /* 0x000fea0005000000 */
[----:B------:R-:W-:Y:S04]  /*3e30*/  IMAD.MOV R14, RZ, RZ, -R15 ;  /* 0x000000ffff0e7224 */ /* 0x000fe800078e0a0f */
[----:B------:R-:W-:Y:S02]  /*3e40*/  IMAD R14, R72, R14, R9 ;  /* 0x0000000e480e7224 */ /* 0x000fe400078e0209 */
[C---:B------:R-:W-:Y:S05]  /*3e50*/  @!P0 IMAD.HI.U32 R10, R3.reuse, R4, RZ ;  /* 0x00000004030a8227 */ /* 0x040fea00078e00ff */
[----:B------:R-:W-:Y:S04]  /*3e60*/  @!P0 SHF.R.U32.HI R10, RZ, R5, R10 ;  /* 0x00000005ff0a8219 */ /* 0x000fe8000001160a */
[----:B------:R-:W-:Y:S01]  /*3e70*/  @!P0 SEL R0, R3, R10, !P2 ;  /* 0x0000000a03008207 */ /* 0x000fe20005000000 */
[----:B------:R-:W-:Y:S03]  /*3e80*/  IMAD.MOV R10, RZ, RZ, -R3 ;  /* 0x000000ffff0a7224 */ /* 0x000fe600078e0a03 */
[----:B------:R-:W-:Y:S01]  /*3e90*/  @!P0 IADD3 R15, PT, PT, R15, -R0, RZ ;  /* 0x800000000f0f8210 */ /* 0x000fe20007ffe0ff */
[----:B------:R-:W-:Y:S01]  /*3ea0*/  @!P0 IMAD R0, R11, R14, R0 ;  /* 0x0000000e0b008224 */ /* 0x000fe200078e0200 */
[----:B------:R-:W-:Y:S01]  /*3eb0*/  IADD3 R11, PT, PT, -R9, RZ, RZ ;  /* 0x000000ff090b7210 */ /* 0x000fe20007ffe1ff */
[----:B------:R-:W-:Y:S02]  /*3ec0*/  IMAD R13, R2, R10, R13 ;  /* 0x0000000a020d7224 */ /* 0x000fe400078e020d */
[----:B------:R-:W-:Y:S02]  /*3ed0*/  @!P0 IMAD R9, R15, R72, R3 ;  /* 0x000000480f098224 */ /* 0x000fe400078e0203 */
[----:B------:R-:W-:Y:S02]  /*3ee0*/  @!P0 IMAD.MOV.U32 R3, RZ, RZ, R0 ;  /* 0x000000ffff038224 */ /* 0x000fe400078e0000 */
[----:B------:R-:W-:Y:S02]  /*3ef0*/  IMAD R8, R6, R11, R8 ;  /* 0x0000000b06087224 */ /* 0x000fe400078e0208 */
[----:B------:R-:W-:Y:S02]  /*3f00*/  IMAD R13, R3, R2, R13 ;  /* 0x00000002030d7224 */ /* 0x000fe400078e020d */
[----:B------:R-:W-:Y:S02]  /*3f10*/  IMAD R8, R9, R6, R8 ;  /* 0x0000000609087224 */ /* 0x000fe400078e0208 */
.L_x_71:
[----:B------:R-:W-:Y:S05]  /*3f20*/  BRA.U UP1, `(.L_x_72) ;  /* 0x0000000101107547 */ /* 0x000fea000b800000 */
[----:B------:R-:W-:Y:S04]  /*3f30*/  MOV R0, UR6 ;  /* 0x0000000600007c02 */ /* 0x000fe80008000f00 */
[----:B------:R-:W-:Y:S04]  /*3f40*/  SHF.L.U32 R3, R0, 0x1f, RZ ;  /* 0x0000001f00037819 */ /* 0x000fe800000006ff */
[----:B------:R-:W2:Y:S02]  /*3f50*/  SYNCS.PHASECHK.TRANS64.TRYWAIT P0, [UR7+0x88], R3 ;  /* 0x00008803ff0075a7 */ /* 0x000ea40008001107 */
[----:B--2---:R-:W-:Y:S05]  /*3f60*/  @!P0 BRA `(.L_x_73) ;  /* 0x0000004800a08947 */ /* 0x004fea0003800000 */
.L_x_72:
[----:B------:R-:W-:Y:S02]  /*3f70*/  R2UR UR19, R21 ;  /* 0x00000000151372ca */ /* 0x000fe400000e0000 */
[----:B------:R-:W-:Y:S02]  /*3f80*/  R2UR UR18, R20 ;  /* 0x00000000141272ca */ /* 0x000fe400000e0000 */
[----:B------:R-:W-:Y:S02]  /*3f90*/  ISETP.NE.U32.AND P2, PT, RZ, UR4, PT ;  /* 0x00000004ff007c0c */ /* 0x000fe4000bf45070 */
[----:B------:R-:W-:Y:S02]  /*3fa0*/  SHF.L.U32 R12, R31, 0x1f, RZ ;  /* 0x0000001f1f0c7819 */ /* 0x000fe400000006ff */
[----:B------:R-:W-:Y:S05]  /*3fb0*/  ISETP.NE.AND.EX P2, PT, RZ, UR5, PT, P2 ;  /* 0x00000005ff007c0c */ /* 0x000fea000bf45320 */
[----:B------:R-:W-:Y:S02]  /*3fc0*/  USHF.L.U32 UR19, UR19, 0x7, URZ ;  /* 0x0000000713137899 */ /* 0x000fe400080006ff */
[----:B------:R-:W-:Y:S01]  /*3fd0*/  USHF.L.U32 UR18, UR18, 0x7, URZ ;  /* 0x0000000712127899 */ /* 0x000fe200080006ff */
[----:B------:R-:W-:Y:S11]  /*3fe0*/  BRA.U !UP3, `(.L_x_74) ;  /* 0x000000010b347547 */ /* 0x000ff6000b800000 */
[----:B------:R-:W-:Y:S01]  /*3ff0*/  UPLOP3.LUT UP0, UPT, UPT, UPT, UP2, 0x80, 0x8 ;  /* 0x000000000008789c */ /* 0x000fe20003f0f020 */
[----:B--2---:R-:W-:Y:S02]  /*4000*/  HFMA2 R0, -RZ, RZ, 0, 5.9604644775390625e-08 ;  /* 0x00000001ff007431 */ /* 0x004fe400000001ff */
[----:B------:R-:W-:Y:S03]  /*4010*/  IMAD.MOV.U32 R171, RZ, RZ, 0x1 ;  /* 0x00000001ffab7424 */ /* 0x000fe600078e00ff */
[----:B------:R-:W-:Y:S05]  /*4020*/  PLOP3.LUT P0, PT, PT, PT, UP0, 0x80, 0x8 ;  /* 0x000000000008781c */ /* 0x000fea0003f0f008 */
[----:B------:R-:W2:Y:S01]  /*4030*/  @UP0 LDCU.64 UR10, c[0x0][0x888] ;  /* 0x00011100ff0a07ac */ /* 0x000ea20008000a00 */
[----:B------:R-:W-:Y:S07]  /*4040*/  @UP0 UIMAD UR8, UR36, UR4, URZ ;  /* 0x00000004240802a4 */ /* 0x000fee000f8e02ff */
[----:B------:R-:W-:Y:S01]  /*4050*/  @!P0 PRMT R171, R0, 0x7610, R171 ;  /* 0x0000761000ab8816 */ /* 0x000fe200000000ab */
[----:B--2---:R-:W-:Y:S03]  /*4060*/  @UP0 UIMAD.WIDE UR10, UR8, 0x4, UR10 ;  /* 0x00000004080a08a5 */ /* 0x004fe6000f8e020a */
[----:B------:R-:W2:Y:S03]  /*4070*/  @!UP0 LDCU UR8, c[0x0][0x880] ;  /* 0x00011000ff0887ac */ /* 0x000ea60008000800 */
[----:B------:R-:W-:Y:S01]  /*4080*/  IMAD.U32 R10, RZ, RZ, UR10 ;  /* 0x0000000aff0a7e24 */ /* 0x000fe2000f8e00ff */
[----:B------:R-:W-:Y:S05]  /*4090*/  MOV R11, UR11 ;  /* 0x0000000b000b7c02 */ /* 0x000fea0008000f00 */
[----:B-----5:R3:W5:Y:S02]  /*40a0*/  @P0 LDG.E R81, desc[UR46][R10.64] ;  /* 0x0000002e0a510981 */ /* 0x020764000c1e1900 */
[----:B--23--:R-:W-:Y:S07]  /*40b0*/  @!P0 IMAD.U32 R81, RZ, RZ, UR8 ;  /* 0x00000008ff518e24 */ /* 0x00cfee000f8e00ff */
.L_x_74:
[----:B-----5:R-:W-:Y:S01]  /*40c0*/  @!P2 FSETP.EQ.AND P0, PT, R81, RZ, PT ;  /* 0x000000ff5100a20b */ /* 0x020fe20003f02000 */
[----:B------:R-:W-:Y:S01]  /*40d0*/  @!UPT UIADD3 URZ, UPT, UPT, URZ, URZ, URZ ;  /* 0x000000fffffff290 */ /* 0x000fe2000fffe0ff */
[----:B------:R-:W-:Y:S11]  /*40e0*/  @!P2 BRA `(.L_x_75) ;  /* 0x000000000014a947 */ /* 0x000ff60003800000 */
[----:B------:R-:W-:Y:S02]  /*40f0*/  LOP3.LUT P2, RZ, R171, 0xff, RZ, 0xc0, !PT ;  /* 0x000000ffabff7812 */ /* 0x000fe4000784c0ff */
[----:B------:R-:W-:Y:S04]  /*4100*/  PLOP3.LUT P0, PT, PT, PT, UP0, 0x80, 0x8 ;  /* 0x000000000008781c */ /* 0x000fe80003f0f008 */
[----:B------:R-:W-:Y:S07]  /*4110*/  PLOP3.LUT P0, PT, P0, PT, PT, 0x8, 0x80 ;  /* 0x000000000080781c */ /* 0x000fee000070e170 */
[----:B------:R-:W-:Y:S11]  /*4120*/  @P2 FSETP.EQ.AND P0, PT, R81, RZ, PT ;  /* 0x000000ff5100220b */ /* 0x000ff60003f02000 */
[----:B------:R-:W-:Y:S02]  /*4130*/  @!UPT UIADD3 URZ, UPT, UPT, URZ, URZ, URZ ;  /* 0x000000fffffff290 */ /* 0x000fe4000fffe0ff */
.L_x_75:
[----:B------:R-:W3:Y:S01]  /*4140*/  SYNCS.PHASECHK.TRANS64.TRYWAIT P2, [UR7+0x70], R12 ;  /* 0x0000700cff0075a7 */ /* 0x000ee20008041107 */
[----:B------:R-:W-:Y:S04]  /*4150*/  ELECT P4, URZ, PT ;  /* 0x0000000000ff782f */ /* 0x000fe80003880000 */
[----:B------:R-:W-:Y:S11]  /*4160*/  PLOP3.LUT P4, PT, P0, P4, PT, 0xf2, 0x2f ;  /* 0x00000000002f781c */ /* 0x000ff60000789e72 */
[----:B------:R-:W-:Y:S02]  /*4170*/  @!UPT UIADD3 URZ, UPT, UPT, URZ, URZ, URZ ;  /* 0x000000fffffff290 */ /* 0x000fe4000fffe0ff */
[----:B-1----:R-:W-:Y:S05]  /*4180*/  @!P4 IADD3 R21, P0, PT, R32, 0x580, RZ ;  /* 0x000005802015c810 */ /* 0x002fea0007f1e0ff */
[----:B------:R-:W-:Y:S01]  /*4190*/  @!P4 IMAD.X R20, RZ, RZ, R33, P0 ;  /* 0x000000ffff14c224 */ /* 0x000fe200000e0621 */
[----:B---3--:R-:W-:Y:S07]  /*41a0*/  @!P2 BRA `(.L_x_76) ;  /* 0x000000480028a947 */ /* 0x008fee0003800000 */
.L_x_142:
[----:B------:R-:W3:Y:S01]  /*41b0*/  LDC.64 R14, c[0x0][0xb10] ;  /* 0x0002c400ff0e7b82 */ /* 0x000ee20000000a00 */
[----:B------:R-:W-:Y:S01]  /*41c0*/  @!P4 R2UR UR8, R20 ;  /* 0x000000001408c2ca */ /* 0x000fe200000e0000 */
[----:B------:R-:W-:Y:S01]  /*41d0*/  VOTEU.ALL UP1, P4 ;  /* 0x0000000000ff7886 */ /* 0x000fe20002020000 */
[----:B------:R-:W-:Y:S01]  /*41e0*/  @!P4 R2UR UR9, R21 ;  /* 0x000000001509c2ca */ /* 0x000fe200000e0000 */
[----:B------:R-:W-:Y:S01]  /*41f0*/  UMOV UR10, 0x0 ;  /* 0x00000000000a7882 */ /* 0x000fe20000000000 */
[----:B------:R-:W-:Y:S03]  /*4200*/  UMOV UR11, 0x10000000 ;  /* 0x10000000000b7882 */ /* 0x000fe60000000000 */
[----:B------:R-:W5:Y:S01]  /*4210*/  LDC.64 R10, c[0x0][0xb18] ;  /* 0x0002c600ff0a7b82 */ /* 0x000f620000000a00 */
[----:B------:R-:W-:Y:S01]  /*4220*/  @!UP1 UIADD3 UR16, UPT, UPT, UR7, 0x200, URZ ;  /* 0x0000020007109890 */ /* 0x000fe2000fffe0ff */
[----:B------:R-:W-:Y:S01]  /*4230*/  @P3 SHF.R.U32.HI R28, RZ, 0x10, R25 ;  /* 0x00000010ff1c3819 */ /* 0x000fe20000011619 */
[----:B------:R-:W-:Y:S01]  /*4240*/  VOTEU.ALL UP1, P4 ;  /* 0x0000000000ff7886 */ /* 0x000fe20002020000 */
[----:B------:R-:W-:Y:S01]  /*4250*/  UMOV UR20, UR36 ;  /* 0x0000002400147c82 */ /* 0x000fe20008000000 */
[----:B------:R-:W-:Y:S03]  /*4260*/  VIADD R30, R30, 0x1 ;  /* 0x000000011e1e7836 */ /* 0x000fe60000000000 */
[----:B--2---:R-:W2:Y:S01]  /*4270*/  @!P1 LDC R0, c[0x0][0xb20] ;  /* 0x0002c800ff009b82 */ /* 0x004ea20000000800 */
[----:B------:R-:W-:Y:S01]  /*4280*/  IMAD.U32 R21, RZ, RZ, UR8 ;  /* 0x00000008ff157e24 */ /* 0x000fe2000f8e00ff */
[----:B------:R-:W-:Y:S06]  /*4290*/  UPRMT UR8, UR37, 0x654, UR17 ;  /* 0x0000065425087896 */ /* 0x000fec0008000011 */
[----:B-1----:R-:W1:Y:S01]  /*42a0*/  @!P1 LDC R3, c[0x0][0xb0c] ;  /* 0x0002c300ff039b82 */ /* 0x002e620000000800 */
[----:B------:R-:W-:Y:S01]  /*42b0*/  IMAD.U32 R20, RZ, RZ, UR9 ;  /* 0x00000009ff147e24 */ /* 0x000fe2000f8e00ff */
[----:B------:R-:W-:Y:S04]  /*42c0*/  @!P4 R2UR UR15, R21 ;  /* 0x00000000150fc2ca */ /* 0x000fe800000e0000 */
[----:B------:R-:W-:Y:S01]  /*42d0*/  @!P4 R2UR UR14, R20 ;  /* 0x00000000140ec2ca */ /* 0x000fe200000e0000 */
[----:B------:R-:W-:Y:S11]  /*42e0*/  @!P4 IMAD.MOV.U32 R20, RZ, RZ, 0x2000 ;  /* 0x00002000ff14c424 */ /* 0x000ff600078e00ff */
[----:B------:R-:W-:Y:S01]  /*42f0*/  @!UPT UIADD3 URZ, UPT, UPT, URZ, URZ, URZ ;  /* 0x000000fffffff290 */ /* 0x000fe2000fffe0ff */
[----:B------:R1:W-:Y:S01]  /*4300*/  @!UP1 UTMALDG.3D [UR16], [UR14], desc[UR10] ;  /* 0x00000a100e0095b4 */ /* 0x0003e20008011000 */
[----:B------:R1:W-:Y:S02]  /*4310*/  @!P4 SYNCS.ARRIVE.TRANS64.RED.A0TR RZ, [UR7+0x60], R20 ;  /* 0x00006014ffffc9a7 */ /* 0x0003e40008300407 */
[----:B-1----:R-:W-:Y:S01]  /*4320*/  @!P1 ISETP.NE.AND P2, PT, R3, 0x1, PT ;  /* 0x000000010300980c */ /* 0x002fe20003f45270 */
[C---:B---3--:R-:W-:Y:S01]  /*4330*/  @!P1 IMAD.HI.U32 R14, R13.reuse, R14, RZ ;  /* 0x0000000e0d0e9227 */ /* 0x048fe200078e00ff */
[----:B-----5:R-:W-:Y:S03]  /*4340*/  @!P1 ISETP.NE.AND P0, PT, R10, 0x1, PT ;  /* 0x000000010a00980c */ /* 0x020fe60003f05270 */
[C---:B------:R-:W-:Y:S01]  /*4350*/  @!P1 IMAD.HI.U32 R11, R8.reuse, R11, RZ ;  /* 0x0000000b080b9227 */ /* 0x040fe200078e00ff */
[----:B------:R-:W-:Y:S04]  /*4360*/  @!P1 SHF.R.U32.HI R14, RZ, R15, R14 ;  /* 0x0000000fff0e9219 */ /* 0x000fe8000001160e */
[----:B--2---:R-:W-:Y:S01]  /*4370*/  @!P1 SHF.R.U32.HI R9, RZ, R0, R11 ;  /* 0x00000000ff099219 */ /* 0x004fe2000001160b */
[----:B------:R-:W-:Y:S01]  /*4380*/  SYNCS.ARRIVE.TRANS64.RED.A1T0 RZ, [UR8], RZ ;  /* 0x000000ffffff79a7 */ /* 0x000fe20008100408 */
[----:B------:R-:W-:Y:S02]  /*4390*/  @!P1 SEL R14, R13, R14, !P2 ;  /* 0x0000000e0d0e9207 */ /* 0x000fe40005000000 */
[----:B------:R-:W-:Y:S01]  /*43a0*/  @!P1 SEL R9, R8, R9, !P0 ;  /* 0x0000000908099207 */ /* 0x000fe20004000000 */
[----:B------:R-:W1:Y:S04]  /*43b0*/  SYNCS.PHASECHK.TRANS64.TRYWAIT P5, [UR7+0x78], R12 ;  /* 0x0000780cff0075a7 */ /* 0x000e6800080a1107 */
[----:B------:R-:W-:Y:S02]  /*43c0*/  @!P1 IMAD.IADD R0, R9, 0x1, -R14 ;  /* 0x0000000109009824 */ /* 0x000fe400078e0a0e */
[----:B------:R-:W-:Y:S02]  /*43d0*/  @!P1 IMAD.IADD R9, R14, 0x1, -R9 ;  /* 0x000000010e099824 */ /* 0x000fe400078e0a09 */
[----:B------:R-:W-:Y:S02]  /*43e0*/  @!P1 IMAD R13, R0, R3, R13 ;  /* 0x00000003000d9224 */ /* 0x000fe400078e020d */
[----:B------:R-:W-:Y:S01]  /*43f0*/  @!P1 IMAD R8, R9, R10, R8 ;  /* 0x0000000a09089224 */ /* 0x000fe200078e0208 */
[----:B-1----:R-:W-:Y:S06]  /*4400*/  @!P5 BRA `(.L_x_77) ;  /* 0x0000004400a8d947 */ /* 0x002fec0003800000 */
.L_x_144:
[----:B-1----:R-:W-:Y:S01]  /*4410*/  @!P4 IADD3 R3, P0, PT, R32, 0x580, RZ ;  /* 0x000005802003c810 */ /* 0x002fe20007f1e0ff */
[----:B------:R-:W-:Y:S01]  /*4420*/  VOTEU.ALL UP1, P4 ;  /* 0x0000000000ff7886 */ /* 0x000fe20002020000 */
[----:B------:R-:W-:Y:S01]  /*4430*/  UMOV UR20, 0x0 ;  /* 0x0000000000147882 */ /* 0x000fe20000000000 */
[----:B------:R-:W-:Y:S01]  /*4440*/  UMOV UR21, 0x10000000 ;  /* 0x1000000000157882 */ /* 0x000fe20000000000 */
[----:B------:R-:W-:Y:S01]  /*4450*/  @!P4 R2UR UR9, R3 ;  /* 0x000000000309c2ca */ /* 0x000fe200000e0000 */
[----:B------:R-:W-:Y:S01]  /*4460*/  @!P4 IMAD.X R0, RZ, RZ, R33, P0 ;  /* 0x000000ffff00c224 */ /* 0x000fe200000e0621 */
[----:B------:R-:W-:Y:S01]  /*4470*/  @!UP1 UIADD3 UR10, UPT, UPT, UR18, 0x40, URZ ;  /* 0x00000040120a9890 */ /* 0x000fe2000fffe0ff */
[----:B------:R-:W-:Y:S01]  /*4480*/  ISETP.NE.AND P0, PT, R30, 0x2, PT ;  /* 0x000000021e00780c */ /* 0x000fe20003f05270 */
[----:B------:R-:W-:Y:S01]  /*4490*/  UMOV UR11, UR19 ;  /* 0x00000013000b7c82 */ /* 0x000fe20008000000 */
[----:B------:R-:W-:Y:S01]  /*44a0*/  UMOV UR12, UR36 ;  /* 0x00000024000c7c82 */ /* 0x000fe20008000000 */
[----:B------:R-:W-:Y:S01]  /*44b0*/  @!P4 R2UR UR8, R0 ;  /* 0x000000000008c2ca */ /* 0x000fe200000e0000 */
[----:B------:R-:W-:Y:S01]  /*44c0*/  IMAD.IADD R20, R8, 0x1, R147 ;  /* 0x0000000108147824 */ /* 0x000fe200078e0293 */
[----:B------:R-:W-:Y:S01]  /*44d0*/  @P3 R2UR UR36, R28 ;  /* 0x000000001c2432ca */ /* 0x000fe200000e0000 */
[----:B------:R-:W-:Y:S01]  /*44e0*/  IMAD.IADD R21, R13, 0x1, R170 ;  /* 0x000000010d157824 */ /* 0x000fe200078e02aa */
[----:B------:R-:W-:Y:S02]  /*44f0*/  SEL R0, RZ, 0x1, P0 ;  /* 0x00000001ff007807 */ /* 0x000fe40000000000 */
[----:B------:R-:W-:Y:S01]  /*4500*/  LOP3.LUT R31, R31, 0x1, RZ, 0x3c, !PT ;  /* 0x000000011f1f7812 */ /* 0x000fe200078e3cff */
[----:B------:R-:W-:Y:S01]  /*4510*/  IMAD.U32 R10, RZ, RZ, UR9 ;  /* 0x00000009ff0a7e24 */ /* 0x000fe2000f8e00ff */
[----:B------:R-:W-:Y:S01]  /*4520*/  @!UP1 UIADD3 UR9, UPT, UPT, UR7, 0x68, URZ ;  /* 0x0000006807099890 */ /* 0x000fe2000fffe0ff */
[----:B------:R-:W-:Y:S02]  /*4530*/  LOP3.LUT R29, R29, R0, RZ, 0x3c, !PT ;  /* 0x000000001d1d7212 */ /* 0x000fe400078e3cff */
[----:B------:R-:W-:Y:S02]  /*4540*/  SEL R30, R30, RZ, P0 ;  /* 0x000000ff1e1e7207 */ /* 0x000fe40000000000 */
[----:B------:R-:W-:Y:S01]  /*4550*/  IMAD.U32 R11, RZ, RZ, UR8 ;  /* 0x00000008ff0b7e24 */ /* 0x000fe2000f8e00ff */
[----:B------:R-:W-:Y:S01]  /*4560*/  @!P4 R2UR UR14, R10 ;  /* 0x000000000a0ec2ca */ /* 0x000fe200000e0000 */
[----:B------:R-:W-:Y:S01]  /*4570*/  @!UP1 UIADD3 UR8, UPT, UPT, UR7, 0x2200, URZ ;  /* 0x0000220007089890 */ /* 0x000fe2000fffe0ff */
[----:B------:R-:W-:Y:S02]  /*4580*/  VOTEU.ALL UP1, P4 ;  /* 0x0000000000ff7886 */ /* 0x000fe40002020000 */
[----:B------:R-:W-:Y:S11]  /*4590*/  @!P4 R2UR UR15, R11 ;  /* 0x000000000b0fc2ca */ /* 0x000ff600000e0000 */
[----:B------:R-:W-:Y:S02]  /*45a0*/  @!UPT UIADD3 URZ, UPT, UPT, URZ, URZ, URZ ;  /* 0x000000fffffff290 */ /* 0x000fe4000fffe0ff */
[----:B------:R2:W-:Y:S01]  /*45b0*/  @!UP1 UTMALDG.3D [UR8], [UR14], desc[UR20] ;  /* 0x000014080e0095b4 */ /* 0x0005e20008011000 */
[----:B------:R2:W-:Y:S01]  /*45c0*/  @!P4 SYNCS.ARRIVE.TRANS64.RED.A0TR RZ, [UR7+0x68], R23 ;  /* 0x00006817ffffc9a7 */ /* 0x0005e20008300407 */
[----:B------:R-:W-:Y:S01]  /*45d0*/  UPLOP3.LUT UP1, UPT, UPT, UPT, UPT, 0x80, 0x8 ;  /* 0x000000000008789c */ /* 0x000fe20003f2f070 */
[----:B------:R-:W-:Y:S01]  /*45e0*/  SYNCS.ARRIVE.TRANS64.RED.A1T0 RZ, [UR13], RZ ;  /* 0x000000ffffff79a7 */ /* 0x000fe2000810040d */
[----:B------:R-:W-:Y:S09]  /*45f0*/  @P3 BRA `(.L_x_78) ;  /* 0xfffffff400503947 */ /* 0x000ff2000383ffff */
[----:B------:R-:W-:-:S04]  /*4600*/  SHF.L.U32 R3, R31, 0x1f, RZ ;  /* 0x0000001f1f037819 */ /* 0x000fc800000006ff */
[----:B------:R-:W1:Y:S02]  /*4610*/  SYNCS.PHASECHK.TRANS64.TRYWAIT P0, [UR7+0x70], R3 ;  /* 0x00007003ff0075a7 */ /* 0x000e640008001107 */
[----:B-1----:R-:W-:Y:S05]  /*4620*/  @!P0 BRA `(.L_x_79) ;  /* 0x0000004400388947 */ /* 0x002fea0003800000 */
.L_x_146:
[----:B-1----:R-:W-:-:S07]  /*4630*/  MOV R0, UR7 ;  /* 0x0000000700007c02 */ /* 0x002fce0008000f00 */
.L_x_80:
[----:B-1----:R-:W-:-:S04]  /*4640*/  SHF.L.U32 R3, R31, 0x1f, RZ ;  /* 0x0000001f1f037819 */ /* 0x002fc800000006ff */
[----:B------:R1:W3:Y:S03]  /*4650*/  SYNCS.PHASECHK.TRANS64.TRYWAIT P0, [R0+URZ+0x78], R3 ;  /* 0x00007803000075a7 */ /* 0x0002e600080011ff */
[----:B---3--:R-:W-:Y:S05]  /*4660*/  @!P0 NANOSLEEP.SYNCS 0x989680 ;  /* 0x009896800000895d */ /* 0x008fea0003900000 */
[----:B------:R-:W3:Y:S02]  /*4670*/  @!P0 SYNCS.PHASECHK.TRANS64 P0, [R0+URZ+0x78], R3 ;  /* 0x00007803000085a7 */ /* 0x000ee400080010ff */
[----:B--23--:R-:W-:Y:S05]  /*4680*/  @P0 EXIT ;  /* 0x000000000000094d */ /* 0x00cfea0003800000 */
[----:B------:R-:W-:Y:S05]  /*4690*/  BRA `(.L_x_80) ;  /* 0xfffffffc00e87947 */ /* 0x000fea000383ffff */
.L_x_69:
[----:B------:R-:W-:-:S06]  /*46a0*/  UISETP.GE.AND UP1, UPT, UR8, 0x4, UPT ;  /* 0x000000040800788c */ /* 0x000fcc000bf26270 */
[----:B------:R-:W-:-:S13]  /*46b0*/  PLOP3.LUT P0, PT, PT, PT, UP1, 0x80, 0x8 ;  /* 0x000000000008781c */ /* 0x000fda0003f0f018 */
[----:B------:R-:W-:Y:S05]  /*46c0*/  @!P0 EXIT ;  /* 0x000000000000894d */ /* 0x000fea0003800000 */
[----:B------:R-:W-:Y:S01]  /*46d0*/  BAR.SYNC.DEFER_BLOCKING 0x6, 0xa0 ;  /* 0x0182800000007b1d */ /* 0x000fe20000010000 */
[C---:B------:R-:W-:Y:S01]  /*46e0*/  IMAD.SHL.U32 R3, R189.reuse, 0x40, RZ ;  /* 0x00000040bd037824 */ /* 0x040fe200078e00ff */
[C---:B------:R-:W-:Y:S01]  /*46f0*/  LOP3.LUT R193, R189.reuse, 0x60, RZ, 0xc0, !PT ;  /* 0x00000060bdc17812 */ /* 0x040fe200078ec0ff */
[C---:B------:R-:W-:Y:S01]  /*4700*/  IMAD.SHL.U32 R172, R189.reuse, 0x8, RZ ;  /* 0x00000008bdac7824 */ /* 0x040fe200078e00ff */
[C---:B------:R-:W-:Y:S01]  /*4710*/  LOP3.LUT R191, R189.reuse, 0x2, RZ, 0xc0, !PT ;  /* 0x00000002bdbf7812 */ /* 0x040fe200078ec0ff */
[----:B------:R-:W-:Y:S01]  /*4720*/  IMAD.U32 R79, R189, 0x10000, RZ ;  /* 0x00010000bd4f7824 */ /* 0x000fe200078e00ff */
[----:B------:R-:W-:Y:S02]  /*4730*/  UMOV UR49, 0x400 ;  /* 0x0000040000317882 */ /* 0x000fe40000000000 */
[----:B------:R-:W1:Y:S01]  /*4740*/  LDC R177, c[0x0][0x370] ;  /* 0x0000dc00ffb17b82 */ /* 0x000e620000000800 */
[----:B------:R-:W-:Y:S01]  /*4750*/  ULEA UR49, UR37, UR49, 0x18 ;  /* 0x0000003125317291 */ /* 0x000fe2000f8ec0ff */
[----:B------:R-:W-:Y:S01]  /*4760*/  LOP3.LUT R5, R3, 0x180, RZ, 0xc0, !PT ;  /* 0x0000018003057812 */ /* 0x000fe200078ec0ff */
[----:B------:R-:W-:Y:S01]  /*4770*/  HFMA2 R195, -RZ, RZ, 0, 0 ;  /* 0x00000000ffc37431 */ /* 0x000fe200000001ff */
[----:B------:R-:W-:Y:S01]  /*4780*/  LOP3.LUT R79, R79, 0x600000, RZ, 0xc0, !PT ;  /* 0x006000004f4f7812 */ /* 0x000fe200078ec0ff */
[----:B------:R-:W-:Y:S01]  /*4790*/  UIADD3 UR4, UPT, UPT, UR49, 0x4200, URZ ;  /* 0x0000420031047890 */ /* 0x000fe2000fffe0ff */
[----:B------:R-:W-:Y:S01]  /*47a0*/  LOP3.LUT R172, R5, 0x30, R172, 0xf8, !PT ;  /* 0x0000003005ac7812 */ /* 0x000fe200078ef8ac */
[----:B------:R-:W-:Y:S01]  /*47b0*/  IMAD.MOV.U32 R76, RZ, RZ, RZ ;  /* 0x000000ffff4c7224 */ /* 0x000fe200078e00ff */
[----:B------:R-:W2:Y:S01]  /*47c0*/  LDC R74, c[0x0][0xb0c] ;  /* 0x0002c300ff4a7b82 */ /* 0x000ea20000000800 */
[----:B------:R-:W-:-:S02]  /*47d0*/  LOP3.LUT R189, R189, 0x4, RZ, 0xc0, !PT ;  /* 0x00000004bdbd7812 */ /* 0x000fc400078ec0ff */
[----:B------:R-:W-:Y:S02]  /*47e0*/  CS2R R182, SRZ ;  /* 0x0000000000b67805 */ /* 0x000fe4000001ff00 */
[----:B------:R-:W-:Y:S02]  /*47f0*/  LOP3.LUT R172, R172, 0x1e40, R3, 0xf8, !PT ;  /* 0x00001e40acac7812 */ /* 0x000fe400078ef803 */
[----:B------:R-:W-:Y:S02]  /*4800*/  CS2R R180, SRZ ;  /* 0x0000000000b47805 */ /* 0x000fe4000001ff00 */
[----:B------:R-:W-:Y:S01]  /*4810*/  IADD3 R188, PT, PT, -R189, 0x2, RZ ;  /* 0x00000002bdbc7810 */ /* 0x000fe20007ffe1ff */
[----:B------:R-:W-:Y:S01]  /*4820*/  IMAD.MOV R176, RZ, RZ, -R191 ;  /* 0x000000ffffb07224 */ /* 0x000fe200078e0abf */
[----:B------:R-:W-:Y:S01]  /*4830*/  MOV R192, UR4 ;  /* 0x0000000400c07c02 */ /* 0x000fe20008000f00 */
[----:B------:R-:W4:Y:S01]  /*4840*/  LDC R174, c[0x0][0xb20] ;  /* 0x0002c800ffae7b82 */ /* 0x000f220000000800 */
[----:B------:R-:W3:Y:S01]  /*4850*/  LDS R0, [UR49+0x140] ;  /* 0x00014031ff007984 */ /* 0x000ee20008000800 */
[----:B------:R-:W-:Y:S01]  /*4860*/  VIADD R190, R172, UR49 ;  /* 0x00000031acbe7c36 */ /* 0x000fe20008000000 */
[----:B------:R-:W1:Y:S01]  /*4870*/  LDCU.64 UR52, c[0x0][0x348] ;  /* 0x00006900ff3477ac */ /* 0x000e620008000a00 */
[----:B------:R-:W-:-:S02]  /*4880*/  IMAD.MOV R175, RZ, RZ, -R189 ;  /* 0x000000ffffaf7224 */ /* 0x000fc400078e0abd */
[----:B------:R-:W-:Y:S01]  /*4890*/  VIADD R190, R190, 0x200 ;  /* 0x00000200bebe7836 */ /* 0x000fe20000000000 */
[----:B------:R-:W1:Y:S01]  /*48a0*/  LDCU.64 UR38, c[0x0][0x888] ;  /* 0x00011100ff2677ac */ /* 0x000e620008000a00 */
[----:B------:R-:W1:Y:S01]  /*48b0*/  LDC R73, c[0x0][0xb30] ;  /* 0x0002cc00ff497b82 */ /* 0x000e620000000800 */
[----:B------:R-:W1:Y:S01]  /*48c0*/  LDCU.64 UR44, c[0x0][0x890] ;  /* 0x00011200ff2c77ac */ /* 0x000e620008000a00 */
[----:B------:R-:W-:-:S06]  /*48d0*/  UIADD3 UR48, UPT, UPT, UR49, 0x200, URZ ;  /* 0x0000020031307890 */ /* 0x000fcc000fffe0ff */
[----:B------:R-:W1:Y:S08]  /*48e0*/  LDC.64 R168, c[0x0][0xb10] ;  /* 0x0002c400ffa87b82 */ /* 0x000e700000000a00 */
[----:B------:R-:W1:Y:S08]  /*48f0*/  LDC.64 R70, c[0x0][0xb18] ;  /* 0x0002c600ff467b82 */ /* 0x000e700000000a00 */
[----:B------:R-:W1:Y:S08]  /*4900*/  LDC.64 R68, c[0x0][0xb28] ;  /* 0x0002ca00ff447b82 */ /* 0x000e700000000a00 */
[----:B------:R-:W1:Y:S01]  /*4910*/  LDC.64 R166, c[0x0][0x8b0] ;  /* 0x00022c00ffa67b82 */ /* 0x000e620000000a00 */
[----:B---3--:R-:W-:-:S07]  /*4920*/  IMAD.IADD R79, R0, 0x1, R79 ;  /* 0x00000001004f7824 */ /* 0x008fce00078e024f */
[----:B------:R-:W3:Y:S08]  /*4930*/  LDC.64 R164, c[0x0][0x8a8] ;  /* 0x00022a00ffa47b82 */ /* 0x000ef00000000a00 */
[----:B--2-4-:R-:W1:Y:S02]  /*4940*/  LDC R178, c[0x0][0x374] ;  /* 0x0000dd00ffb27b82 */ /* 0x014e640000000800 */
.L_x_107:
[C---:B------:R-:W-:Y:S02]  /*4950*/  LEA R0, R195.reuse, UR49, 0x3 ;  /* 0x00000031c3007c11 */ /* 0x040fe4000f8e18ff */
[----:B------:R-:W-:Y:S02]  /*4960*/  SHF.L.U32 R3, R182, 0x1f, RZ ;  /* 0x0000001fb6037819 */ /* 0x000fe400000006ff */
[----:B------:R-:W-:Y:S02]  /*4970*/  LEA R16, R195, UR49, 0x4 ;  /* 0x00000031c3107c11 */ /* 0x000fe4000f8e20ff */
[----:B------:R-:W2:Y:S02]  /*4980*/  SYNCS.PHASECHK.TRANS64.TRYWAIT P0, [R0+URZ+0x90], R3 ;  /* 0x00009003000075a7 */ /* 0x000ea400080011ff */
[----:B-12---:R-:W-:Y:S05]  /*4990*/  @!P0 BRA `(.L_x_81) ;  /* 0x0000004000748947 */ /* 0x006fea0003800000 */
.L_x_147:
[----:B------:R-:W4:Y:S01]  /*49a0*/  LDC.64 R12, c[0x0][0xb10] ;  /* 0x0002c400ff0c7b82 */ /* 0x000f220000000a00 */
[----:B------:R-:W3:Y:S01]  /*49b0*/  LDS.128 R16, [R16+0x120] ;  /* 0x0001200010107984 */ /* 0x000ee20000000c00 */
[----:B-1----:R-:W-:Y:S01]  /*49c0*/  ISETP.NE.AND P1, PT, R73, 0x1, PT ;  /* 0x000000014900780c */ /* 0x002fe20003f25270 */
[----:B--2---:R-:W-:Y:S01]  /*49d0*/  VIADD R0, R0, 0xa0 ;  /* 0x000000a000007836 */ /* 0x004fe20000000000 */
[----:B------:R-:W-:Y:S04]  /*49e0*/  ISETP.GE.AND P0, PT, R72, 0x1, PT ;  /* 0x000000014800780c */ /* 0x000fe80003f06270 */
[----:B------:R-:W1:Y:S01]  /*49f0*/  LDC.64 R10, c[0x0][0xb18] ;  /* 0x0002c600ff0a7b82 */ /* 0x000e620000000a00 */
[----:B------:R-:W-:Y:S01]  /*4a00*/  PRMT R0, RZ, 0x654, R0 ;  /* 0x00000654ff007816 */ /* 0x000fe20000000000 */
[----:B------:R-:W-:Y:S01]  /*4a10*/  @!PT LDS RZ, [RZ] ;  /* 0x00000000fffff984 */ /* 0x000fe20000000800 */
[----:B------:R-:W-:Y:S01]  /*4a20*/  @!PT LDS RZ, [RZ] ;  /* 0x00000000fffff984 */ /* 0x000fe20000000800 */
[----:B------:R-:W-:Y:S01]  /*4a30*/  @!PT LDS RZ, [RZ] ;  /* 0x00000000fffff984 */ /* 0x000fe20000000800 */
[----:B------:R-:W-:Y:S01]  /*4a40*/  @!PT LDS RZ, [RZ] ;  /* 0x00000000fffff984 */ /* 0x000fe20000000800 */
[----:B------:R2:W-:Y:S06]  /*4a50*/  MEMBAR.ALL.CTA ;  /* 0x0000000000007992 */ /* 0x0005ec0000008000 */
[----:B--2---:R-:W2:Y:S01]  /*4a60*/  FENCE.VIEW.ASYNC.S ;  /* 0x00000000000073c6 */ /* 0x004ea20000000000 */
[----:B------:R-:W1:Y:S08]  /*4a70*/  @!P1 LDC R14, c[0x0][0xb20] ;  /* 0x0002c800ff0e9b82 */ /* 0x000e700000000800 */
[----:B------:R-:W1:Y:S01]  /*4a80*/  @!P1 LDC R9, c[0x0][0xb0c] ;  /* 0x0002c300ff099b82 */ /* 0x000e620000000800 */
[----:B--2---:R2:W-:Y:S01]  /*4a90*/  SYNCS.ARRIVE.TRANS64.RED.A1T0 RZ, [R0+URZ], RZ ;  /* 0x000000ff00ff79a7 */ /* 0x0045e200081004ff */
[----:B---3--:R-:W-:Y:S04]  /*4aa0*/  LOP3.LUT P4, RZ, R18, 0x1, RZ, 0xc0, !PT ;  /* 0x0000000112ff7812 */ /* 0x008fe8000788c0ff */
[----:B------:R-:W-:Y:S09]  /*4ab0*/  P2R R194, PR, RZ, 0x10 ;  /* 0x00000010ffc27803 */ /* 0x000ff20000000000 */
[----:B------:R-:W-:Y:S02]  /*4ac0*/  @P4 MOV R77, R16 ;  /* 0x00000010004d4202 */ /* 0x000fe40000000f00 */
[----:B------:R-:W-:Y:S01]  /*4ad0*/  @P4 LOP3.LUT R75, R17, 0xffff, RZ, 0xc0, !PT ;  /* 0x0000ffff114b4812 */ /* 0x000fe200078ec0ff */
[----:B--2-4-:R-:W-:Y:S06]  /*4ae0*/  @!P0 BRA `(.L_x_82) ;  /* 0x0000000000a48947 */ /* 0x014fec0003800000 */
[----:B------:R-:W-:Y:S01]  /*4af0*/  IMAD.HI.U32 R23, R178, R71, RZ ;  /* 0x00000047b2177227 */ /* 0x000fe200078e00ff */
[----:B------:R-:W-:Y:S02]  /*4b00*/  ISETP.NE.AND P0, PT, R70, 0x1, PT ;  /* 0x000000014600780c */ /* 0x000fe40003f05270 */
[----:B------:R-:W-:Y:S01]  /*4b10*/  ISETP.NE.AND P2, PT, R72, 0x1, PT ;  /* 0x000000014800780c */ /* 0x000fe20003f45270 */
[----:B------:R-:W-:Y:S01]  /*4b20*/  IMAD.HI.U32 R22, R177, R168, RZ ;  /* 0x000000a8b1167227 */ /* 0x000fe200078e00ff */
[----:B------:R-:W-:Y:S02]  /*4b30*/  SHF.R.U32.HI R23, RZ, R174, R23 ;  /* 0x000000aeff177219 */ /* 0x000fe40000011617 */
[----:B------:R-:W-:Y:S01]  /*4b40*/  ISETP.NE.AND P3, PT, R74, 0x1, PT ;  /* 0x000000014a00780c */ /* 0x000fe20003f65270 */
[----:B------:R-:W-:Y:S01]  /*4b50*/  IMAD.HI.U32 R26, R77, R168, RZ ;  /* 0x000000a84d1a7227 */ /* 0x000fe200078e00ff */
[----:B------:R-:W-:Y:S02]  /*4b60*/  SHF.R.U32.HI R22, RZ, R169, R22 ;  /* 0x000000a9ff167219 */ /* 0x000fe40000011616 */
[----:B------:R-:W-:Y:S01]  /*4b70*/  SEL R3, R178, R23, !P0 ;  /* 0x00000017b2037207 */ /* 0x000fe20004000000 */
[----:B------:R-:W-:Y:S01]  /*4b80*/  IMAD.HI.U32 R23, R75, R71, RZ ;  /* 0x000000474b177227 */ /* 0x000fe200078e00ff */
[----:B------:R-:W-:Y:S02]  /*4b90*/  SEL R7, R177, R22, !P3 ;  /* 0x00000016b1077207 */ /* 0x000fe40005800000 */
[----:B------:R-:W-:Y:S01]  /*4ba0*/  SHF.R.U32.HI R26, RZ, R169, R26 ;  /* 0x000000a9ff1a7219 */ /* 0x000fe2000001161a */
[-C--:B------:R-:W-:Y:S04]  /*4bb0*/  IMAD.HI.U32 R22, R3, R68.reuse, RZ ;  /* 0x0000004403167227 */ /* 0x080fe800078e00ff */
[----:B------:R-:W-:Y:S01]  /*4bc0*/  IMAD.HI.U32 R24, R7, R68, RZ ;  /* 0x0000004407187227 */ /* 0x000fe200078e00ff */
[-C--:B------:R-:W-:Y:S02]  /*4bd0*/  @P2 SHF.R.U32.HI R3, RZ, R69.reuse, R22 ;  /* 0x00000045ff032219 */ /* 0x080fe40000011616 */
[----:B------:R-:W-:Y:S02]  /*4be0*/  SHF.R.U32.HI R22, RZ, R174, R23 ;  /* 0x000000aeff167219 */ /* 0x000fe40000011617 */
[----:B------:R-:W-:Y:S01]  /*4bf0*/  @P2 SHF.R.U32.HI R7, RZ, R69, R24 ;  /* 0x00000045ff072219 */ /* 0x000fe20000011618 */
[C---:B------:R-:W-:Y:S01]  /*4c00*/  IMAD R2, R72.reuse, R3, RZ ;  /* 0x0000000348027224 */ /* 0x040fe200078e02ff */
[----:B------:R-:W-:Y:S02]  /*4c10*/  SEL R5, R75, R22, !P0 ;  /* 0x000000164b057207 */ /* 0x000fe40004000000 */
[----:B------:R-:W-:Y:S01]  /*4c20*/  SEL R3, R77, R26, !P3 ;  /* 0x0000001a4d037207 */ /* 0x000fe20005800000 */
[----:B------:R-:W-:Y:S01]  /*4c30*/  IMAD R4, R72, R7, RZ ;  /* 0x0000000748047224 */ /* 0x000fe200078e02ff */
[C---:B------:R-:W-:Y:S01]  /*4c40*/  ISETP.GE.AND P0, PT, R5.reuse, R2, PT ;  /* 0x000000020500720c */ /* 0x040fe20003f06270 */
[----:B------:R-:W-:Y:S03]  /*4c50*/  IMAD.HI.U32 R6, R5, R68, RZ ;  /* 0x0000004405067227 */ /* 0x000fe600078e00ff */
[----:B------:R-:W-:Y:S01]  /*4c60*/  ISETP.GE.OR P0, PT, R3, R4, P0 ;  /* 0x000000040300720c */ /* 0x000fe20000706670 */
[----:B------:R-:W-:Y:S01]  /*4c70*/  IMAD.MOV R4, RZ, RZ, -R3 ;  /* 0x000000ffff047224 */ /* 0x000fe200078e0a03 */
[-C--:B------:R-:W-:Y:S03]  /*4c80*/  SHF.R.U32.HI R6, RZ, R69.reuse, R6 ;  /* 0x00000045ff067219 */ /* 0x080fe60000011606 */
[----:B------:R-:W-:Y:S01]  /*4c90*/  IMAD R77, R74, R4, R77 ;  /* 0x000000044a4d7224 */ /* 0x000fe200078e024d */
[----:B------:R-:W-:Y:S05]  /*4ca0*/  SEL R15, R5, R6, !P2 ;  /* 0x00000006050f7207 */ /* 0x000fea0005000000 */
[----:B------:R-:W-:Y:S02]  /*4cb0*/  IMAD.MOV R6, RZ, RZ, -R15 ;  /* 0x000000ffff067224 */ /* 0x000fe400078e0a0f */
[C---:B------:R-:W-:Y:S04]  /*4cc0*/  @!P0 IMAD.HI.U32 R2, R3.reuse, R68, RZ ;  /* 0x0000004403028227 */ /* 0x040fe800078e00ff */
[----:B------:R-:W-:Y:S01]  /*4cd0*/  IMAD R6, R72, R6, R5 ;  /* 0x0000000648067224 */ /* 0x000fe200078e0205 */
[----:B------:R-:W-:Y:S04]  /*4ce0*/  @!P0 SHF.R.U32.HI R2, RZ, R69, R2 ;  /* 0x00000045ff028219 */ /* 0x000fe80000011602 */
[----:B------:R-:W-:Y:S02]  /*4cf0*/  @!P0 SEL R0, R3, R2, !P2 ;  /* 0x0000000203008207 */ /* 0x000fe40005000000 */
[----:B------:R-:W-:Y:S02]  /*4d00*/  IADD3 R2, PT, PT, -R5, RZ, RZ ;  /* 0x000000ff05027210 */ /* 0x000fe40007ffe1ff */
[----:B------:R-:W-:Y:S01]  /*4d10*/  @!P0 IADD3 R8, PT, PT, R15, -R0, RZ ;  /* 0x800000000f088210 */ /* 0x000fe20007ffe0ff */
[----:B------:R-:W-:Y:S02]  /*4d20*/  @!P0 IMAD R0, R7, R6, R0 ;  /* 0x0000000607008224 */ /* 0x000fe400078e0200 */
[----:B------:R-:W-:Y:S02]  /*4d30*/  IMAD R75, R70, R2, R75 ;  /* 0x00000002464b7224 */ /* 0x000fe400078e024b */
[----:B------:R-:W-:Y:S02]  /*4d40*/  @!P0 IMAD R5, R8, R72, R3 ;  /* 0x0000004808058224 */ /* 0x000fe400078e0203 */
[----:B------:R-:W-:Y:S04]  /*4d50*/  @!P0 IMAD.MOV.U32 R3, RZ, RZ, R0 ;  /* 0x000000ffff038224 */ /* 0x000fe800078e0000 */
[----:B------:R-:W-:Y:S02]  /*4d60*/  IMAD R77, R3, R74, R77 ;  /* 0x0000004a034d7224 */ /* 0x000fe400078e024d */
[----:B------:R-:W-:Y:S07]  /*4d70*/  IMAD R75, R5, R70, R75 ;  /* 0x00000046054b7224 */ /* 0x000fee00078e024b */
.L_x_82:
[----:B-1----:R-:W-:Y:S01]  /*4d80*/  @!P1 ISETP.NE.AND P0, PT, R10, 0x1, PT ;  /* 0x000000010a00980c */ /* 0x002fe20003f05270 */
[----:B------:R-:W-:Y:S01]  /*4d90*/  @!P1 IMAD.HI.U32 R0, R77, R12, RZ ;  /* 0x0000000c4d009227 */ /* 0x000fe200078e00ff */
[----:B------:R-:W-:Y:S01]  /*4da0*/  @!P1 ISETP.NE.AND P2, PT, R9, 0x1, PT ;  /* 0x000000010900980c */ /* 0x000fe20003f45270 */
[----:B------:R-:W-:Y:S01]  /*4db0*/  ULOP3.LUT UP0, URZ, UR48, 0x1b0, URZ, 0xc0, !UPT ;  /* 0x000001b030ff7892 */ /* 0x000fe2000f80c0ff */
[----:B------:R-:W-:Y:S01]  /*4dc0*/  R2UR UR42, R21 ;  /* 0x00000000152a72ca */ /* 0x000fe200000e0000 */
[----:B------:R-:W-:Y:S01]  /*4dd0*/  @!P1 IMAD.HI.U32 R3, R75, R11, RZ ;  /* 0x0000000b4b039227 */ /* 0x000fe200078e00ff */
[----:B------:R-:W-:Y:S02]  /*4de0*/  @!P1 SHF.R.U32.HI R0, RZ, R13, R0 ;  /* 0x0000000dff009219 */ /* 0x000fe40000011600 */
[----:B------:R-:W-:Y:S01]  /*4df0*/  R2UR UR41, R20 ;  /* 0x00000000142972ca */ /* 0x000fe200000e0000 */
[----:B------:R-:W-:Y:S01]  /*4e00*/  VIADD R195, R195, 0x1 ;  /* 0x00000001c3c37836 */ /* 0x000fe20000000000 */
[----:B------:R-:W-:Y:S02]  /*4e10*/  @!P1 SHF.R.U32.HI R2, RZ, R14, R3 ;  /* 0x0000000eff029219 */ /* 0x000fe40000011603 */
[----:B------:R-:W-:Y:S02]  /*4e20*/  @!P1 SEL R3, R77, R0, !P2 ;  /* 0x000000004d039207 */ /* 0x000fe40005000000 */
[----:B------:R-:W-:Y:S02]  /*4e30*/  @!P1 SEL R2, R75, R2, !P0 ;  /* 0x000000024b029207 */ /* 0x000fe40004000000 */
[----:B------:R-:W-:Y:S01]  /*4e40*/  @P4 SHF.R.U32.HI R179, RZ, 0x10, R17 ;  /* 0x00000010ffb34819 */ /* 0x000fe20000011611 */
[----:B------:R-:W-:Y:S02]  /*4e50*/  USHF.L.U32 UR42, UR42, 0x7, URZ ;  /* 0x000000072a2a7899 */ /* 0x000fe400080006ff */
[----:B------:R-:W-:Y:S02]  /*4e60*/  @!P1 IMAD.IADD R0, R2, 0x1, -R3 ;  /* 0x0000000102009824 */ /* 0x000fe400078e0a03 */
[----:B------:R-:W-:Y:S01]  /*4e70*/  @!P1 IMAD.IADD R2, R3, 0x1, -R2 ;  /* 0x0000000103029824 */ /* 0x000fe200078e0a02 */
[----:B------:R-:W-:Y:S01]  /*4e80*/  USHF.L.U32 UR41, UR41, 0x7, URZ ;  /* 0x0000000729297899 */ /* 0x000fe200080006ff */
[----:B------:R-:W-:Y:S02]  /*4e90*/  @!P1 IMAD R77, R0, R9, R77 ;  /* 0x00000009004d9224 */ /* 0x000fe400078e024d */
[----:B------:R-:W-:Y:S01]  /*4ea0*/  @!P1 IMAD R75, R2, R10, R75 ;  /* 0x0000000a024b9224 */ /* 0x000fe200078e024b */
[----:B------:R-:W-:Y:S08]  /*4eb0*/  BRA.U !UP0, `(.L_x_83) ;  /* 0x0000000108407547 */ /* 0x000ff0000b800000 */
[----:B------:R-:W1:Y:S01]  /*4ec0*/  LDCU.64 UR8, c[0x4][0x80] ;  /* 0x01001000ff0877ac */ /* 0x000e620008000a00 */
[----:B------:R-:W-:Y:S01]  /*4ed0*/  MOV R3, 0x0 ;  /* 0x0000000000037802 */ /* 0x000fe20000000f00 */
[----:B------:R-:W-:Y:S02]  /*4ee0*/  HFMA2 R12, -RZ, RZ, 0, 5.9604644775390625e-08 ;  /* 0x00000001ff0c7431 */ /* 0x000fe400000001ff */
[----:B------:R-:W-:Y:S02]  /*4ef0*/  IMAD.MOV.U32 R8, RZ, RZ, 0x70 ;  /* 0x00000070ff087424 */ /* 0x000fe400078e00ff */
[----:B------:R-:W-:Y:S01]  /*4f00*/  IMAD.MOV.U32 R13, RZ, RZ, RZ ;  /* 0x000000ffff0d7224 */ /* 0x000fe200078e00ff */
[----:B------:R-:W2:Y:S01]  /*4f10*/  LDCU.64 UR6, c[0x4][0x88] ;  /* 0x01001100ff0677ac */ /* 0x000ea20008000a00 */
[----:B------:R-:W3:Y:S01]  /*4f20*/  LDC.64 R2, c[0x4][R3] ;  /* 0x0100000003027b82 */ /* 0x000ee20000000a00 */
[----:B------:R-:W4:Y:S01]  /*4f30*/  LDCU.64 UR4, c[0x4][0x8] ;  /* 0x01000100ff0477ac */ /* 0x000f220008000a00 */
[----:B-1----:R-:W-:Y:S01]  /*4f40*/  MOV R5, UR9 ;  /* 0x0000000900057c02 */ /* 0x002fe20008000f00 */
[----:B------:R-:W-:Y:S01]  /*4f50*/  IMAD.U32 R4, RZ, RZ, UR8 ;  /* 0x00000008ff047e24 */ /* 0x000fe2000f8e00ff */
[----:B--2---:R-:W-:Y:S01]  /*4f60*/  MOV R7, UR7 ;  /* 0x0000000700077c02 */ /* 0x004fe20008000f00 */
[----:B------:R-:W-:Y:S01]  /*4f70*/  IMAD.U32 R6, RZ, RZ, UR6 ;  /* 0x00000006ff067e24 */ /* 0x000fe2000f8e00ff */
[----:B----4-:R-:W-:Y:S01]  /*4f80*/  MOV R11, UR5 ;  /* 0x00000005000b7c02 */ /* 0x010fe20008000f00 */
[----:B------:R-:W-:Y:S02]  /*4f90*/  IMAD.U32 R10, RZ, RZ, UR4 ;  /* 0x00000004ff0a7e24 */ /* 0x000fe4000f8e00ff */
[----:B------:R-:W-:Y:S07]  /*4fa0*/  LEPC R20, `(.L_x_83) ;  /* 0x000000001014794e */ /* 0x000fee0000000000 */
[----:B---3-5:R-:W-:Y:S05]  /*4fb0*/  CALL.ABS.NOINC R2 ;  /* 0x0000000002007343 */ /* 0x028fea0003c00000 */
.L_x_83:
[----:B------:R-:W-:Y:S01]  /*4fc0*/  LOP3.LUT P0, RZ, R192, 0x1b0, RZ, 0xc0, !PT ;  /* 0x000001b0c0ff7812 */ /* 0x000fe2000780c0ff */
[----:B------:R-:W-:Y:S11]  /*4fd0*/  BSSY.RECONVERGENT B6, `(.L_x_84) ;  /* 0x0000013000067945 */ /* 0x000ff60003800200 */
[----:B------:R-:W-:Y:S01]  /*4fe0*/  @!UPT UIADD3 URZ, UPT, UPT, URZ, URZ, URZ ;  /* 0x000000fffffff290 */ /* 0x000fe2000fffe0ff */
[----:B------:R-:W-:Y:S05]  /*4ff0*/  @!P0 BRA `(.L_x_85) ;  /* 0x0000000000408947 */ /* 0x000fea0003800000 */
        /* <DEDUP_REMOVED lines=16> */
.L_x_85:
[----:B------:R-:W-:Y:S05]  /*5100*/  BSYNC.RECONVERGENT B6 ;  /* 0x0000000000067941 */ /* 0x000fea0003800200 */
.L_x_84:
[----:B------:R-:W-:Y:S01]  /*5110*/  ISETP.NE.U32.AND P4, PT, R166, RZ, PT ;  /* 0x000000ffa600720c */ /* 0x000fe20003f85070 */
[----:B------:R-:W-:Y:S01]  /*5120*/  UISETP.NE.AND UP2, UPT, UR50, URZ, UPT ;  /* 0x000000ff3200728c */ /* 0x000fe2000bf45270 */
[----:B------:R-:W-:Y:S01]  /*5130*/  ISETP.NE.U32.AND P2, PT, RZ, UR38, PT ;  /* 0x00000026ff007c0c */ /* 0x000fe2000bf45070 */
[----:B------:R-:W-:Y:S01]  /*5140*/  UISETP.NE.U32.AND UP1, UPT, UR44, URZ, UPT ;  /* 0x000000ff2c00728c */ /* 0x000fe2000bf25070 */
[----:B------:R-:W-:Y:S01]  /*5150*/  ISETP.NE.AND.EX P4, PT, R167, RZ, PT, P4 ;  /* 0x000000ffa700720c */ /* 0x000fe20003f85340 */
[----:B------:R-:W-:Y:S01]  /*5160*/  UPLOP3.LUT UP0, UPT, UPT, UPT, UPT, 0x40, 0x4 ;  /* 0x000000000004789c */ /* 0x000fe20003f0e870 */
[----:B------:R-:W-:Y:S01]  /*5170*/  ISETP.NE.AND.EX P2, PT, RZ, UR39, PT, P2 ;  /* 0x00000027ff007c0c */ /* 0x000fe2000bf45320 */
[----:B------:R-:W-:Y:S01]  /*5180*/  UISETP.NE.AND.EX UP1, UPT, UR45, URZ, UPT, UP1 ;  /* 0x000000ff2d00728c */ /* 0x000fe2000bf25310 */
[----:B------:R-:W-:Y:S04]  /*5190*/  PLOP3.LUT P1, PT, PT, PT, UP2, 0x80, 0x8 ;  /* 0x000000000008781c */ /* 0x000fe80003f2f028 */
[----:B------:R-:W-:Y:S06]  /*51a0*/  @UP2 UPLOP3.LUT UP0, UPT, UPT, UPT, UP1, 0x80, 0x8 ;  /* 0x000000000008289c */ /* 0x000fec0003f0f010 */
[----:B------:R-:W-:Y:S01]  /*51b0*/  PLOP3.LUT P0, PT, PT, PT, UP0, 0x80, 0x8 ;  /* 0x000000000008781c */ /* 0x000fe20003f0f008 */
[----:B------:R-:W-:Y:S01]  /*51c0*/  @!UPT UIADD3 URZ, UPT, UPT, URZ, URZ, URZ ;  /* 0x000000fffffff290 */ /* 0x000fe2000fffe0ff */
[----:B------:R-:W-:Y:S11]  /*51d0*/  BRA.U !UP1, `(.L_x_86) ;  /* 0x0000000109387547 */ /* 0x000ff6000b800000 */
[----:B------:R-:W-:Y:S01]  /*51e0*/  UISETP.NE.U32.AND UP0, UPT, UR38, URZ, UPT ;  /* 0x000000ff2600728c */ /* 0x000fe2000bf05070 */
[----:B------:R-:W-:Y:S02]  /*51f0*/  HFMA2 R0, -RZ, RZ, 0, 5.9604644775390625e-08 ;  /* 0x00000001ff007431 */ /* 0x000fe400000001ff */
[----:B------:R-:W-:Y:S01]  /*5200*/  IMAD.MOV.U32 R171, RZ, RZ, 0x1 ;  /* 0x00000001ffab7424 */ /* 0x000fe200078e00ff */
[----:B------:R-:W-:Y:S06]  /*5210*/  UISETP.NE.AND.EX UP0, UPT, UR39, URZ, UPT, UP0 ;  /* 0x000000ff2700728c */ /* 0x000fec000bf05300 */
[----:B------:R-:W-:Y:S05]  /*5220*/  PLOP3.LUT P3, PT, PT, PT, UP0, 0x80, 0x8 ;  /* 0x000000000008781c */ /* 0x000fea0003f6f008 */
[----:B------:R-:W1:Y:S01]  /*5230*/  @UP0 LDCU.64 UR6, c[0x0][0x888] ;  /* 0x00011100ff0607ac */ /* 0x000e620008000a00 */
[----:B------:R-:W-:Y:S07]  /*5240*/  @UP0 UIMAD UR4, UR36, UR44, URZ ;  /* 0x0000002c240402a4 */ /* 0x000fee000f8e02ff */
[----:B------:R-:W-:Y:S01]  /*5250*/  @!P3 PRMT R171, R0, 0x7610, R171 ;  /* 0x0000761000abb816 */ /* 0x000fe200000000ab */
[----:B-1----:R-:W-:Y:S03]  /*5260*/  @UP0 UIMAD.WIDE UR6, UR4, 0x4, UR6 ;  /* 0x00000004040608a5 */ /* 0x002fe6000f8e0206 */
[----:B------:R-:W1:Y:S03]  /*5270*/  @!UP0 LDCU UR4, c[0x0][0x880] ;  /* 0x00011000ff0487ac */ /* 0x000e660008000800 */
[----:B------:R-:W-:Y:S01]  /*5280*/  IMAD.U32 R2, RZ, RZ, UR6 ;  /* 0x00000006ff027e24 */ /* 0x000fe2000f8e00ff */
[----:B------:R-:W-:Y:S05]  /*5290*/  MOV R3, UR7 ;  /* 0x0000000700037c02 */ /* 0x000fea0008000f00 */
[----:B-----5:R2:W5:Y:S02]  /*52a0*/  @P3 LDG.E R81, desc[UR46][R2.64] ;  /* 0x0000002e02513981 */ /* 0x020564000c1e1900 */
[----:B-12---:R-:W-:Y:S02]  /*52b0*/  @!P3 IMAD.U32 R81, RZ, RZ, UR4 ;  /* 0x00000004ff51be24 */ /* 0x006fe4000f8e00ff */
.L_x_86:
[----:B------:R-:W-:Y:S05]  /*52c0*/  @!P4 BRA `(.L_x_87) ;  /* 0x000000000020c947 */ /* 0x000fea0003800000 */
[----:B------:R-:W-:Y:S04]  /*52d0*/  ISETP.NE.U32.AND P3, PT, R164, RZ, PT ;  /* 0x000000ffa400720c */ /* 0x000fe80003f65070 */
[----:B------:R-:W-:Y:S11]  /*52e0*/  ISETP.NE.AND.EX P3, PT, R165, RZ, PT, P3 ;  /* 0x000000ffa500720c */ /* 0x000ff60003f65330 */
[----:B------:R-:W-:Y:S02]  /*52f0*/  @!UPT UIADD3 URZ, UPT, UPT, URZ, URZ, URZ ;  /* 0x000000fffffff290 */ /* 0x000fe4000fffe0ff */
[----:B------:R-:W1:Y:S01]  /*5300*/  @P3 LDC.64 R2, c[0x0][0x8a8] ;  /* 0x00022a00ff023b82 */ /* 0x000e620000000a00 */
[----:B------:R-:W-:Y:S04]  /*5310*/  @P3 IMAD R0, R166, UR36, RZ ;  /* 0x00000024a6003c24 */ /* 0x000fe8000f8e02ff */
[----:B-1----:R-:W-:Y:S05]  /*5320*/  @P3 IMAD.WIDE R2, R0, 0x4, R2 ;  /* 0x0000000400023825 */ /* 0x002fea00078e0202 */
[----:B-----5:R1:W5:Y:S02]  /*5330*/  @P3 LDG.E R78, desc[UR46][R2.64] ;  /* 0x0000002e024e3981 */ /* 0x020364000c1e1900 */
[----:B-1----:R-:W2:Y:S02]  /*5340*/  @!P3 LDC R78, c[0x0][0x8a0] ;  /* 0x00022800ff4ebb82 */ /* 0x002ea40000000800 */
.L_x_87:
[----:B-----5:R-:W-:Y:S01]  /*5350*/  FSETP.NEU.AND P4, PT, R81, RZ, PT ;  /* 0x000000ff5100720b */ /* 0x020fe20003f8d000 */
[----:B------:R-:W-:Y:S01]  /*5360*/  BSSY B1, `(.L_x_88) ;  /* 0x0000047000017945 */ /* 0x000fe20003800000 */
[----:B------:R-:W-:Y:S01]  /*5370*/  SEL R5, RZ, 0xffffffff, P2 ;  /* 0xffffffffff057807 */ /* 0x000fe20001000000 */
[----:B------:R-:W-:Y:S01]  /*5380*/  IMAD.MOV.U32 R208, RZ, RZ, 0x1 ;  /* 0x00000001ffd07424 */ /* 0x000fe200078e00ff */
[----:B------:R-:W-:Y:S01]  /*5390*/  LOP3.LUT P3, RZ, R171, 0xff, RZ, 0xc0, !PT ;  /* 0x000000ffabff7812 */ /* 0x000fe2000786c0ff */
[C---:B------:R-:W-:Y:S01]  /*53a0*/  IMAD R80, R76.reuse, 0x80, R79 ;  /* 0x000000804c507824 */ /* 0x040fe200078e024f */
[----:B------:R-:W-:Y:S02]  /*53b0*/  @P1 SEL R0, RZ, 0xffffffff, P4 ;  /* 0xffffffffff001807 */ /* 0x000fe40002000000 */
[----:B------:R-:W-:Y:S02]  /*53c0*/  CS2R R162, SRZ ;  /* 0x0000000000a27805 */ /* 0x000fe4000001ff00 */
[----:B------:R-:W-:Y:S02]  /*53d0*/  LEA R3, R181, UR49, 0x3 ;  /* 0x00000031b5037c11 */ /* 0x000fe4000f8e18ff */
[----:B------:R-:W-:Y:S02]  /*53e0*/  CS2R R160, SRZ ;  /* 0x0000000000a07805 */ /* 0x000fe4000001ff00 */
[----:B------:R-:W-:Y:S02]  /*53f0*/  @P0 SEL R0, R5, R0, !P3 ;  /* 0x0000000005000207 */ /* 0x000fe40005800000 */
[----:B------:R-:W-:Y:S02]  /*5400*/  CS2R R158, SRZ ;  /* 0x00000000009e7805 */ /* 0x000fe4000001ff00 */
[----:B------:R-:W-:Y:S02]  /*5410*/  LEA R207, R76, UR49, 0x3 ;  /* 0x000000314ccf7c11 */ /* 0x000fe4000f8e18ff */
[----:B------:R-:W-:Y:S02]  /*5420*/  CS2R R156, SRZ ;  /* 0x00000000009c7805 */ /* 0x000fe4000001ff00 */
[----:B------:R-:W-:Y:S02]  /*5430*/  @P1 LOP3.LUT R0, R0, 0x1, RZ, 0xc0, !PT ;  /* 0x0000000100001812 */ /* 0x000fe400078ec0ff */
[----:B------:R-:W-:Y:S02]  /*5440*/  CS2R R154, SRZ ;  /* 0x00000000009a7805 */ /* 0x000fe4000001ff00 */
[----:B------:R-:W-:Y:S02]  /*5450*/  SHF.L.U32 R2, R183, 0x1f, RZ ;  /* 0x0000001fb7027819 */ /* 0x000fe400000006ff */
[----:B------:R-:W-:Y:S02]  /*5460*/  CS2R R152, SRZ ;  /* 0x0000000000987805 */ /* 0x000fe4000001ff00 */
[----:B------:R-:W-:Y:S02]  /*5470*/  ISETP.NE.U32.OR P6, PT, R0, 0x1, !P1 ;  /* 0x000000010000780c */ /* 0x000fe40004fc5470 */
[----:B------:R-:W-:Y:S02]  /*5480*/  CS2R R150, SRZ ;  /* 0x0000000000967805 */ /* 0x000fe4000001ff00 */
[----:B------:R-:W-:Y:S02]  /*5490*/  PLOP3.LUT P2, PT, PT, PT, UP1, 0x80, 0x8 ;  /* 0x000000000008781c */ /* 0x000fe40003f4f018 */
[----:B------:R-:W-:Y:S02]  /*54a0*/  CS2R R148, SRZ ;  /* 0x0000000000947805 */ /* 0x000fe4000001ff00 */
[----:B------:R-:W-:Y:S02]  /*54b0*/  SEL R0, RZ, 0xffffffff, P4 ;  /* 0xffffffffff007807 */ /* 0x000fe40002000000 */
[----:B------:R-:W-:Y:S03]  /*54c0*/  P2R R184, PR, RZ, 0x40 ;  /* 0x00000040ffb87803 */ /* 0x000fe60000000000 */
[----:B------:R-:W-:Y:S04]  /*54d0*/  @P6 SHF.L.U32 R4, R180, 0x1f, RZ ;  /* 0x0000001fb4046819 */ /* 0x000fe800000006ff */
[----:B------:R-:W-:Y:S01]  /*54e0*/  @P2 SEL R0, R5, R0, !P3 ;  /* 0x0000000005002207 */ /* 0x000fe20005800000 */
[----:B------:R-:W1:Y:S03]  /*54f0*/  @P6 SYNCS.PHASECHK.TRANS64.TRYWAIT P1, [R3+URZ+0x60], R4 ;  /* 0x00006004030065a7 */ /* 0x000e6600080211ff */
[----:B------:R-:W-:Y:S04]  /*5500*/  LOP3.LUT R0, R0, 0x1, RZ, 0xc0, !PT ;  /* 0x0000000100007812 */ /* 0x000fe800078ec0ff */
[----:B------:R-:W-:Y:S04]  /*5510*/  ISETP.NE.U32.AND P5, PT, R0, 0x1, PT ;  /* 0x000000010000780c */ /* 0x000fe80003fa5070 */
[----:B------:R-:W-:Y:S01]  /*5520*/  P2R R209, PR, RZ, 0x20 ;  /* 0x00000020ffd17803 */ /* 0x000fe20000000000 */
[----:B------:R3:W4:Y:S01]  /*5530*/  SYNCS.PHASECHK.TRANS64.TRYWAIT P0, [R207+URZ+0xb0], R2 ;  /* 0x0000b002cf0075a7 */ /* 0x00072200080011ff */
[----:B-1----:R-:W-:Y:S01]  /*5540*/  @P6 SEL R208, RZ, 0x1, !P1 ;  /* 0x00000001ffd06807 */ /* 0x002fe20004800000 */
[----:B---3--:R-:W-:Y:S06]  /*5550*/  @!P6 BRA `(.L_x_89) ;  /* 0x00000000009ce947 */ /* 0x008fec0003800000 */
[----:B------:R-:W-:Y:S01]  /*5560*/  @P5 IMAD R6, R181, 0x2000, R190 ;  /* 0x00002000b5065824 */ /* 0x000fe200078e02be */
[----:B------:R-:W-:Y:S01]  /*5570*/  ISETP.NE.AND P1, PT, R208, RZ, PT ;  /* 0x000000ffd000720c */ /* 0x000fe20003f25270 */
[----:B------:R-:W-:Y:S01]  /*5580*/  BSSY B0, `(.L_x_90) ;  /* 0x0000010000007945 */ /* 0x000fe20003800000 */
[----:B------:R-:W-:Y:S01]  /*5590*/  CS2R R150, SRZ ;  /* 0x0000000000967805 */ /* 0x000fe2000001ff00 */
[--C-:B------:R-:W-:Y:S01]  /*55a0*/  @P5 IMAD R7, R191, -0x10, R6.reuse ;  /* 0xfffffff0bf075824 */ /* 0x100fe200078e0206 */
[----:B------:R-:W-:Y:S01]  /*55b0*/  CS2R R148, SRZ ;  /* 0x0000000000947805 */ /* 0x000fe2000001ff00 */
[----:B------:R-:W-:Y:S01]  /*55c0*/  @P5 IMAD R5, R189, -0x10, R6 ;  /* 0xfffffff0bd055824 */ /* 0x000fe200078e0206 */
[----:B------:R-:W-:Y:S01]  /*55d0*/  CS2R R158, SRZ ;  /* 0x00000000009e7805 */ /* 0x000fe2000001ff00 */
[----:B------:R-:W-:Y:S01]  /*55e0*/  @P5 IMAD R4, R188, 0x10, R7 ;  /* 0x00000010bc045824 */ /* 0x000fe200078e0207 */
[----:B------:R-:W-:Y:S02]  /*55f0*/  CS2R R156, SRZ ;  /* 0x00000000009c7805 */ /* 0x000fe4000001ff00 */
[----:B------:R-:W-:Y:S02]  /*5600*/  CS2R R154, SRZ ;  /* 0x00000000009a7805 */ /* 0x000fe4000001ff00 */
[----:B------:R-:W-:Y:S02]  /*5610*/  CS2R R152, SRZ ;  /* 0x0000000000987805 */ /* 0x000fe4000001ff00 */
[----:B------:R-:W-:Y:S02]  /*5620*/  CS2R R162, SRZ ;  /* 0x0000000000a27805 */ /* 0x000fe4000001ff00 */
[----:B------:R-:W-:Y:S01]  /*5630*/  CS2R R160, SRZ ;  /* 0x0000000000a07805 */ /* 0x000fe2000001ff00 */
[----:B------:R-:W-:Y:S06]  /*5640*/  @P1 BRA `(.L_x_91) ;  /* 0x00000000000c1947 */ /* 0x000fec0003800000 */
[----:B------:R-:W-:Y:S04]  /*5650*/  SHF.L.U32 R0, R180, 0x1f, RZ ;  /* 0x0000001fb4007819 */ /* 0x000fe800000006ff */
[----:B------:R-:W1:Y:S02]  /*5660*/  SYNCS.PHASECHK.TRANS64.TRYWAIT P1, [R3+URZ+0x60], R0 ;  /* 0x00006000030075a7 */ /* 0x000e6400080211ff */
[----:B-1----:R-:W-:Y:S05]  /*5670*/  @!P1 BRA `(.L_x_92) ;  /* 0x0000003400509947 */ /* 0x002fea0003800000 */
.L_x_91:
[----:B------:R-:W-:Y:S05]  /*5680*/  BSYNC B0 ;  /* 0x0000000000007941 */ /* 0x000fea0003800000 */
.L_x_90:
[----:B------:R-:W-:Y:S01]  /*5690*/  ISETP.NE.AND P1, PT, R209, RZ, PT ;  /* 0x000000ffd100720c */ /* 0x000fe20003f25270 */
[----:B-1----:R-:W-:Y:S02]  /*56a0*/  VIADD R3, R3, 0x70 ;  /* 0x0000007003037836 */ /* 0x002fe40000000000 */
[----:B------:R-:W-:Y:S02]  /*56b0*/  IMAD.U32 R0, RZ, RZ, UR37 ;  /* 0x00000025ff007e24 */ /* 0x000fe4000f8e00ff */
[----:B------:R-:W-:Y:S03]  /*56c0*/  VIADD R181, R181, 0x1 ;  /* 0x00000001b5b57836 */ /* 0x000fe60000000000 */
[----:B------:R-:W-:Y:S05]  /*56d0*/  PRMT R0, R0, 0x654, R3 ;  /* 0x0000065400007816 */ /* 0x000fea0000000003 */
[----:B------:R1:W3:Y:S04]  /*56e0*/  @P1 LDS.128 R148, [R6] ;  /* 0x0000000006941984 */ /* 0x0002e80000000c00 */
[----:B------:R1:W1:Y:S04]  /*56f0*/  @P1 LDS.128 R156, [R5+0x20] ;  /* 0x00002000059c1984 */ /* 0x0002680000000c00 */
[----:B------:R1:W1:Y:S04]  /*5700*/  @P1 LDS.128 R152, [R7+0x10] ;  /* 0x0000100007981984 */ /* 0x0002680000000c00 */
[----:B------:R1:W1:Y:S01]  /*5710*/  @P1 LDS.128 R160, [R4+0x10] ;  /* 0x0000100004a01984 */ /* 0x0002620000000c00 */
[C---:B------:R-:W-:Y:S01]  /*5720*/  ISETP.NE.AND P1, PT, R181.reuse, 0x2, PT ;  /* 0x00000002b500780c */ /* 0x040fe20003f25270 */
[----:B------:R-:W-:Y:S01]  /*5730*/  @!PT LDS RZ, [RZ] ;  /* 0x00000000fffff984 */ /* 0x000fe20000000800 */
[----:B------:R-:W-:Y:S01]  /*5740*/  @!PT LDS RZ, [RZ] ;  /* 0x00000000fffff984 */ /* 0x000fe20000000800 */
[----:B------:R-:W-:Y:S01]  /*5750*/  @!PT LDS RZ, [RZ] ;  /* 0x00000000fffff984 */ /* 0x000fe20000000800 */
[----:B------:R-:W-:Y:S01]  /*5760*/  @!PT LDS RZ, [RZ] ;  /* 0x00000000fffff984 */ /* 0x000fe20000000800 */
[----:B------:R5:W-:Y:S06]  /*5770*/  MEMBAR.ALL.CTA ;  /* 0x0000000000007992 */ /* 0x000bec0000008000 */
[----:B-----5:R-:W5:Y:S01]  /*5780*/  FENCE.VIEW.ASYNC.S ;  /* 0x00000000000073c6 */ /* 0x020f620000000000 */
[----:B------:R-:W-:Y:S02]  /*5790*/  SEL R3, RZ, 0x1, P1 ;  /* 0x00000001ff037807 */ /* 0x000fe40000800000 */
[----:B------:R-:W-:Y:S02]  /*57a0*/  SEL R181, R181, RZ, P1 ;  /* 0x000000ffb5b57207 */ /* 0x000fe40000800000 */
[----:B------:R-:W-:Y:S01]  /*57b0*/  LOP3.LUT R180, R180, R3, RZ, 0x3c, !PT ;  /* 0x00000003b4b47212 */ /* 0x000fe200078e3cff */
[----:B-----5:R1:W-:Y:S06]  /*57c0*/  SYNCS.ARRIVE.TRANS64.RED.A1T0 RZ, [R0+URZ], RZ ;  /* 0x000000ff00ff79a7 */ /* 0x0203ec00081004ff */
.L_x_89:
[----:B------:R-:W-:Y:S05]  /*57d0*/  BSYNC B1 ;  /* 0x0000000000017941 */ /* 0x000fea0003800000 */
.L_x_88:
[----:B-1----:R-:W-:Y:S04]  /*57e0*/  SHF.R.U32.HI R0, RZ, 0x15, R80 ;  /* 0x00000015ff007819 */ /* 0x002fe80000011650 */
[----:B------:R-:W-:Y:S01]  /*57f0*/  LOP3.LUT P1, RZ, R0, 0x3, R173, 0x48, !PT ;  /* 0x0000000300ff7812 */ /* 0x000fe200078248ad */
[----:B------:R-:W-:Y:S01]  /*5800*/  @!UPT UIADD3 URZ, UPT, UPT, URZ, URZ, URZ ;  /* 0x000000fffffff290 */ /* 0x000fe2000fffe0ff */
[----:B----4-:R-:W-:Y:S11]  /*5810*/  @P0 BRA `(.L_x_93) ;  /* 0x0000000000080947 */ /* 0x010ff60003800000 */
[----:B------:R-:W1:Y:S02]  /*5820*/  SYNCS.PHASECHK.TRANS64.TRYWAIT P0, [R207+URZ+0xb0], R2 ;  /* 0x0000b002cf0075a7 */ /* 0x000e6400080011ff */
[----:B-1----:R-:W-:Y:S05]  /*5830*/  @!P0 BRA `(.L_x_94) ;  /* 0x0000003000f48947 */ /* 0x002fea0003800000 */
.L_x_93:
[----:B------:R-:W-:Y:S04]  /*5840*/  BSSY.RECONVERGENT B6, `(.L_x_95) ;  /* 0x0000012000067945 */ /* 0x000fe80003800200 */
[----:B------:R-:W-:Y:S05]  /*5850*/  @!P1 BRA `(.L_x_96) ;  /* 0x0000000000409947 */ /* 0x000fea0003800000 */
[----:B------:R-:W4:Y:S01]  /*5860*/  LDCU.64 UR8, c[0x4][0x70] ;  /* 0x01000e00ff0877ac */ /* 0x000f220008000a00 */
[----:B------:R-:W-:Y:S01]  /*5870*/  MOV R3, 0x0 ;  /* 0x0000000000037802 */ /* 0x000fe20000000f00 */
[----:B------:R-:W-:Y:S02]  /*5880*/  HFMA2 R12, -RZ, RZ, 0, 5.9604644775390625e-08 ;  /* 0x00000001ff0c7431 */ /* 0x000fe400000001ff */
[----:B------:R-:W-:Y:S02]  /*5890*/  IMAD.MOV.U32 R8, RZ, RZ, 0x192 ;  /* 0x00000192ff087424 */ /* 0x000fe400078e00ff */
[----:B------:R-:W-:Y:S01]  /*58a0*/  IMAD.MOV.U32 R13, RZ, RZ, RZ ;  /* 0x000000ffff0d7224 */ /* 0x000fe200078e00ff */
[----:B------:R-:W5:Y:S01]  /*58b0*/  LDCU.64 UR6, c[0x4][0x78] ;  /* 0x01000f00ff0677ac */ /* 0x000f620008000a00 */
[----:B-1----:R-:W1:Y:S01]  /*58c0*/  LDC.64 R2, c[0x4][R3] ;  /* 0x0100000003027b82 */ /* 0x002e620000000a00 */
[----:B------:R-:W2:Y:S01]  /*58d0*/  LDCU.64 UR4, c[0x4][0x10] ;  /* 0x01000200ff0477ac */ /* 0x000ea20008000a00 */
[----:B----4-:R-:W-:Y:S01]  /*58e0*/  MOV R5, UR9 ;  /* 0x0000000900057c02 */ /* 0x010fe20008000f00 */
[----:B------:R-:W-:Y:S01]  /*58f0*/  IMAD.U32 R4, RZ, RZ, UR8 ;  /* 0x00000008ff047e24 */ /* 0x000fe2000f8e00ff */
[----:B-----5:R-:W-:Y:S01]  /*5900*/  MOV R7, UR7 ;  /* 0x0000000700077c02 */ /* 0x020fe20008000f00 */
[----:B------:R-:W-:Y:S01]  /*5910*/  IMAD.U32 R6, RZ, RZ, UR6 ;  /* 0x00000006ff067e24 */ /* 0x000fe2000f8e00ff */
[----:B--2---:R-:W-:Y:S01]  /*5920*/  MOV R11, UR5 ;  /* 0x00000005000b7c02 */ /* 0x004fe20008000f00 */
[----:B------:R-:W-:Y:S02]  /*5930*/  IMAD.U32 R10, RZ, RZ, UR4 ;  /* 0x00000004ff0a7e24 */ /* 0x000fe4000f8e00ff */
[----:B------:R-:W-:Y:S07]  /*5940*/  LEPC R20, `(.L_x_96) ;  /* 0x000000001014794e */ /* 0x000fee0000000000 */
[----:B-1-3--:R-:W-:Y:S05]  /*5950*/  CALL.ABS.NOINC R2 ;  /* 0x0000000002007343 */ /* 0x00afea0003c00000 */
.L_x_96:
[----:B------:R-:W-:Y:S05]  /*5960*/  BSYNC.RECONVERGENT B6 ;  /* 0x0000000000067941 */ /* 0x000fea0003800200 */
.L_x_95:
[-C--:B---3--:R-:W-:Y:S01]  /*5970*/  F2FP.F16.E4M3.UNPACK_B R83, R148.reuse ;  /* 0x00000094ff53723e */ /* 0x088fe200020006ff */
[----:B------:R-:W-:Y:S05]  /*5980*/  WARPSYNC.ALL ;  /* 0x0000000000007948 */ /* 0x000fea0003800000 */
[----:B------:R-:W-:Y:S01]  /*5990*/  R2UR UR4, R80 ;  /* 0x00000000500472ca */ /* 0x000fe200000e0000 */
[--C-:B------:R-:W-:Y:S01]  /*59a0*/  HADD2.F32 R82, -RZ, R83.reuse.H0_H0 ;  /* 0x20000053ff527230 */ /* 0x100fe20000004100 */
[----:B------:R-:W-:Y:S01]  /*59b0*/  F2FP.F16.E4M3.UNPACK_B R85, R148.H1 ;  /* 0x00000094ff55723e */ /* 0x000fe200030006ff */
[----:B------:R-:W-:Y:S01]  /*59c0*/  HADD2.F32 R83, -RZ, R83.H1_H1 ;  /* 0x30000053ff537230 */ /* 0x000fe20000004100 */
[-C--:B------:R-:W-:Y:S01]  /*59d0*/  F2FP.F16.E4M3.UNPACK_B R87, R149.reuse ;  /* 0x00000095ff57723e */ /* 0x080fe200020006ff */
[----:B------:R-:W-:Y:S01]  /*59e0*/  BSSY.RECONVERGENT B0, `(.L_x_97) ;  /* 0x000011d000007945 */ /* 0x000fe20003800200 */
[----:B------:R-:W-:Y:S01]  /*59f0*/  F2FP.F16.E4M3.UNPACK_B R89, R149.H1 ;  /* 0x00000095ff59723e */ /* 0x000fe200030006ff */
[----:B------:R-:W-:Y:S01]  /*5a00*/  HADD2.F32 R84, -RZ, R85.H0_H0 ;  /* 0x20000055ff547230 */ /* 0x000fe20000004100 */
[-C--:B------:R-:W-:Y:S01]  /*5a10*/  F2FP.F16.E4M3.UNPACK_B R91, R150.reuse ;  /* 0x00000096ff5b723e */ /* 0x080fe200020006ff */
[----:B------:R-:W-:Y:S01]  /*5a20*/  HADD2.F32 R88, -RZ, R87.H1_H1 ;  /* 0x30000057ff587230 */ /* 0x000fe20000004100 */
[----:B------:R-:W-:Y:S01]  /*5a30*/  F2FP.F16.E4M3.UNPACK_B R93, R150.H1 ;  /* 0x00000096ff5d723e */ /* 0x000fe200030006ff */
[----:B------:R-:W-:Y:S01]  /*5a40*/  HADD2.F32 R86, -RZ, R85.H1_H1 ;  /* 0x30000055ff567230 */ /* 0x000fe20000004100 */
[-C--:B------:R-:W-:Y:S01]  /*5a50*/  F2FP.F16.E4M3.UNPACK_B R95, R151.reuse ;  /* 0x00000097ff5f723e */ /* 0x080fe200020006ff */
[----:B------:R-:W2:Y:S01]  /*5a60*/  LDTM.x64 R4, tmem[UR4] ;  /* 0x00000004000479ee */ /* 0x000ea20008340000 */
[----:B------:R-:W-:Y:S01]  /*5a70*/  F2FP.F16.E4M3.UNPACK_B R97, R151.H1 ;  /* 0x00000097ff61723e */ /* 0x000fe200030006ff */
[----:B------:R-:W-:Y:S01]  /*5a80*/  HADD2.F32 R85, -RZ, R87.H0_H0 ;  /* 0x20000057ff557230 */ /* 0x000fe20000004100 */
[-C--:B------:R-:W-:Y:S01]  /*5a90*/  F2FP.F16.E4M3.UNPACK_B R99, R152.reuse ;  /* 0x00000098ff63723e */ /* 0x080fe200020006ff */
[----:B------:R-:W-:Y:S01]  /*5aa0*/  HADD2.F32 R87, -RZ, R89.H0_H0 ;  /* 0x20000059ff577230 */ /* 0x000fe20000004100 */
[----:B------:R-:W-:Y:S01]  /*5ab0*/  F2FP.F16.E4M3.UNPACK_B R101, R152.H1 ;  /* 0x00000098ff65723e */ /* 0x000fe200030006ff */
[----:B------:R-:W-:Y:S01]  /*5ac0*/  HADD2.F32 R92, -RZ, R91.H1_H1 ;  /* 0x3000005bff5c7230 */ /* 0x000fe20000004100 */
[----:B------:R-:W-:Y:S01]  /*5ad0*/  ISETP.NE.AND P6, PT, R184, RZ, PT ;  /* 0x000000ffb800720c */ /* 0x000fe20003fc5270 */
[----:B------:R-:W-:Y:S01]  /*5ae0*/  HADD2.F32 R96, -RZ, R95.H1_H1 ;  /* 0x3000005fff607230 */ /* 0x000fe20000004100 */
[----:B------:R-:W-:Y:S01]  /*5af0*/  SHF.L.U32 R211, R176, 0x4, RZ ;  /* 0x00000004b0d37819 */ /* 0x000fe200000006ff */
[----:B------:R-:W-:Y:S01]  /*5b00*/  HADD2.F32 R100, -RZ, R99.H1_H1 ;  /* 0x30000063ff647230 */ /* 0x000fe20000004100 */
[----:B------:R-:W-:Y:S01]  /*5b10*/  SHF.L.U32 R219, R175, 0x4, RZ ;  /* 0x00000004afdb7819 */ /* 0x000fe200000006ff */
[----:B------:R-:W-:Y:S01]  /*5b20*/  HADD2.F32 R90, -RZ, R89.H1_H1 ;  /* 0x30000059ff5a7230 */ /* 0x000fe20000004100 */
[C---:B------:R-:W-:Y:S01]  /*5b30*/  IADD3 R204, PT, PT, R190.reuse, R211, RZ ;  /* 0x000000d3becc7210 */ /* 0x040fe20007ffe0ff */
[----:B------:R-:W-:Y:S01]  /*5b40*/  HADD2.F32 R89, -RZ, R91.H0_H0 ;  /* 0x2000005bff597230 */ /* 0x000fe20000004100 */
[----:B------:R-:W-:Y:S01]  /*5b50*/  IADD3 R206, PT, PT, R190, R219, RZ ;  /* 0x000000dbbece7210 */ /* 0x000fe20007ffe0ff */
[--C-:B------:R-:W-:Y:S01]  /*5b60*/  HADD2.F32 R91, -RZ, R93.reuse.H0_H0 ;  /* 0x2000005dff5b7230 */ /* 0x100fe20000004100 */
[----:B------:R-:W-:Y:S01]  /*5b70*/  SHF.L.U32 R217, R188, 0x4, RZ ;  /* 0x00000004bcd97819 */ /* 0x000fe200000006ff */
[----:B------:R-:W-:Y:S01]  /*5b80*/  HADD2.F32 R94, -RZ, R93.H1_H1 ;  /* 0x3000005dff5e7230 */ /* 0x000fe20000004100 */
[-C--:B------:R-:W-:Y:S01]  /*5b90*/  F2FP.F16.E4M3.UNPACK_B R103, R153.reuse ;  /* 0x00000099ff67723e */ /* 0x080fe200020006ff */
[----:B------:R-:W-:Y:S01]  /*5ba0*/  HADD2.F32 R93, -RZ, R95.H0_H0 ;  /* 0x2000005fff5d7230 */ /* 0x000fe20000004100 */
[----:B------:R-:W-:Y:S01]  /*5bb0*/  IADD3 R205, PT, PT, R217, R204, RZ ;  /* 0x000000ccd9cd7210 */ /* 0x000fe20007ffe0ff */
[----:B------:R-:W-:Y:S01]  /*5bc0*/  HADD2.F32 R95, -RZ, R97.H0_H0 ;  /* 0x20000061ff5f7230 */ /* 0x000fe20000004100 */
[----:B------:R-:W-:Y:S01]  /*5bd0*/  F2FP.F16.E4M3.UNPACK_B R105, R153.H1 ;  /* 0x00000099ff69723e */ /* 0x000fe200030006ff */
[C---:B--2---:R-:W-:Y:S01]  /*5be0*/  FMUL R0, R78.reuse, R4 ;  /* 0x000000044e007220 */ /* 0x044fe20000400000 */
[C---:B-1----:R-:W-:Y:S01]  /*5bf0*/  FMUL R2, R78.reuse, R5 ;  /* 0x000000054e027220 */ /* 0x042fe20000400000 */
[C---:B------:R-:W-:Y:S01]  /*5c00*/  FMUL R4, R78.reuse, R8 ;  /* 0x000000084e047220 */ /* 0x040fe20000400000 */
[C---:B------:R-:W-:Y:S01]  /*5c10*/  FMUL R5, R78.reuse, R9 ;  /* 0x000000094e057220 */ /* 0x040fe20000400000 */
[C---:B------:R-:W-:Y:S01]  /*5c20*/  FFMA R0, R81.reuse, R82, R0 ;  /* 0x0000005251007223 */ /* 0x040fe20000000000 */
[C---:B------:R-:W-:Y:S01]  /*5c30*/  FFMA R2, R81.reuse, R83, R2 ;  /* 0x0000005351027223 */ /* 0x040fe20000000002 */
[C---:B------:R-:W-:Y:S01]  /*5c40*/  FMUL R8, R78.reuse, R12 ;  /* 0x0000000c4e087220 */ /* 0x040fe20000400000 */
[C---:B------:R-:W-:Y:S01]  /*5c50*/  FMUL R9, R78.reuse, R13 ;  /* 0x0000000d4e097220 */ /* 0x040fe20000400000 */
[C---:B------:R-:W-:Y:S01]  /*5c60*/  FMUL R12, R78.reuse, R16 ;  /* 0x000000104e0c7220 */ /* 0x040fe20000400000 */
[C---:B------:R-:W-:Y:S01]  /*5c70*/  FMUL R13, R78.reuse, R17 ;  /* 0x000000114e0d7220 */ /* 0x040fe20000400000 */
[C---:B------:R-:W-:Y:S01]  /*5c80*/  FMUL R16, R78.reuse, R20 ;  /* 0x000000144e107220 */ /* 0x040fe20000400000 */
[C---:B------:R-:W-:Y:S01]  /*5c90*/  FMUL R17, R78.reuse, R21 ;  /* 0x000000154e117220 */ /* 0x040fe20000400000 */
[----:B------:R-:W-:Y:S02]  /*5ca0*/  HADD2.F32 R104, -RZ, R103.H1_H1 ;  /* 0x30000067ff687230 */ /* 0x000fe40000004100 */
[C---:B------:R-:W-:Y:S01]  /*5cb0*/  FMUL R20, R78.reuse, R24 ;  /* 0x000000184e147220 */ /* 0x040fe20000400000 */
[C---:B------:R-:W-:Y:S01]  /*5cc0*/  FMUL R21, R78.reuse, R25 ;  /* 0x000000194e157220 */ /* 0x040fe20000400000 */
[C---:B------:R-:W-:Y:S01]  /*5cd0*/  FMUL R24, R78.reuse, R28 ;  /* 0x0000001c4e187220 */ /* 0x040fe20000400000 */
[C---:B------:R-:W-:Y:S01]  /*5ce0*/  FMUL R25, R78.reuse, R29 ;  /* 0x0000001d4e197220 */ /* 0x040fe20000400000 */
[C---:B------:R-:W-:Y:S01]  /*5cf0*/  FMUL R28, R78.reuse, R32 ;  /* 0x000000204e1c7220 */ /* 0x040fe20000400000 */
[C---:B------:R-:W-:Y:S01]  /*5d00*/  FMUL R29, R78.reuse, R33 ;  /* 0x000000214e1d7220 */ /* 0x040fe20000400000 */
[C---:B------:R-:W-:Y:S01]  /*5d10*/  FMUL R32, R78.reuse, R36 ;  /* 0x000000244e207220 */ /* 0x040fe20000400000 */
[----:B------:R-:W-:Y:S01]  /*5d20*/  F2FP.F16.E4M3.UNPACK_B R107, R154 ;  /* 0x0000009aff6b723e */ /* 0x000fe200020006ff */
[C---:B------:R-:W-:Y:S01]  /*5d30*/  FMUL R33, R78.reuse, R37 ;  /* 0x000000254e217220 */ /* 0x040fe20000400000 */
[C---:B------:R-:W-:Y:S01]  /*5d40*/  FMUL R36, R78.reuse, R40 ;  /* 0x000000284e247220 */ /* 0x040fe20000400000 */
[----:B------:R-:W-:Y:S01]  /*5d50*/  F2FP.F16.E4M3.UNPACK_B R109, R154.H1 ;  /* 0x0000009aff6d723e */ /* 0x000fe200030006ff */
[C---:B------:R-:W-:Y:S01]  /*5d60*/  FMUL R37, R78.reuse, R41 ;  /* 0x000000294e257220 */ /* 0x040fe20000400000 */
[----:B------:R-:W-:Y:S02]  /*5d70*/  HADD2.F32 R108, -RZ, R107.H1_H1 ;  /* 0x3000006bff6c7230 */ /* 0x000fe40000004100 */
        /* <DEDUP_REMOVED lines=26> */
[C---:B------:R-:W-:Y:S01]  /*5f20*/  FFMA R3, R81.reuse, R84, R3 ;  /* 0x0000005451037223 */ /* 0x040fe20000000003 */
[C---:B------:R-:W-:Y:S01]  /*5f30*/  FFMA R7, R81.reuse, R86, R7 ;  /* 0x0000005651077223 */ /* 0x040fe20000000007 */
[----:B------:R-:W-:Y:S01]  /*5f40*/  F2FP.F16.E4M3.UNPACK_B R127, R159 ;  /* 0x0000009fff7f723e */ /* 0x000fe200020006ff */
[C---:B------:R-:W-:Y:S01]  /*5f50*/  FFMA R4, R81.reuse, R85, R4 ;  /* 0x0000005551047223 */ /* 0x040fe20000000004 */
[C---:B------:R-:W-:Y:S01]  /*5f60*/  FFMA R5, R81.reuse, R88, R5 ;  /* 0x0000005851057223 */ /* 0x040fe20000000005 */
[----:B------:R-:W-:Y:S01]  /*5f70*/  F2FP.F16.E4M3.UNPACK_B R129, R159.H1 ;  /* 0x0000009fff81723e */ /* 0x000fe200030006ff */
[----:B------:R-:W-:Y:S01]  /*5f80*/  FFMA R6, R81, R87, R6 ;  /* 0x0000005751067223 */ /* 0x000fe20000000006 */
[----:B------:R-:W-:Y:S01]  /*5f90*/  F2FP.SATFINITE.E4M3.F32.PACK_AB_MERGE_C R185, R7, R3, RZ ;  /* 0x0000000307b9723e */ /* 0x000fe200048070ff */
[----:B------:R-:W-:Y:S02]  /*5fa0*/  HADD2.F32 R124, -RZ, R123.H1_H1 ;  /* 0x3000007bff7c7230 */ /* 0x000fe40000004100 */
[----:B------:R-:W-:Y:S01]  /*5fb0*/  FMUL R11, R78, R11 ;  /* 0x0000000b4e0b7220 */ /* 0x000fe20000400000 */
[----:B------:R-:W-:Y:S01]  /*5fc0*/  HADD2.F32 R128, -RZ, R127.H1_H1 ;  /* 0x3000007fff807230 */ /* 0x000fe20000004100 */
[----:B------:R-:W-:Y:S01]  /*5fd0*/  F2FP.SATFINITE.E4M3.F32.PACK_AB_MERGE_C R184, R2, R0, R185 ;  /* 0x0000000002b8723e */ /* 0x000fe200048070b9 */
[C---:B------:R-:W-:Y:S01]  /*5fe0*/  FMUL R10, R78.reuse, R14 ;  /* 0x0000000e4e0a7220 */ /* 0x040fe20000400000 */
[C---:B------:R-:W-:Y:S01]  /*5ff0*/  FFMA R11, R81.reuse, R90, R11 ;  /* 0x0000005a510b7223 */ /* 0x040fe2000000000b */
[C---:B------:R-:W-:Y:S01]  /*6000*/  FFMA R8, R81.reuse, R89, R8 ;  /* 0x0000005951087223 */ /* 0x040fe20000000008 */
[----:B------:R-:W-:Y:S01]  /*6010*/  FFMA R9, R81, R92, R9 ;  /* 0x0000005c51097223 */ /* 0x000fe20000000009 */
[----:B------:R-:W-:Y:S01]  /*6020*/  F2FP.F16.E4M3.UNPACK_B R131, R160 ;  /* 0x000000a0ff83723e */ /* 0x000fe200020006ff */
[----:B------:R-:W-:Y:S01]  /*6030*/  HADD2.F32 R98, -RZ, R97.H1_H1 ;  /* 0x30000061ff627230 */ /* 0x000fe20000004100 */
[----:B------:R-:W-:Y:S01]  /*6040*/  F2FP.SATFINITE.E4M3.F32.PACK_AB_MERGE_C R186, R11, R6, RZ ;  /* 0x000000060bba723e */ /* 0x000fe200048070ff */
[----:B------:R-:W-:Y:S01]  /*6050*/  FFMA R10, R81, R91, R10 ;  /* 0x0000005b510a7223 */ /* 0x000fe2000000000a */
[----:B------:R-:W-:Y:S02]  /*6060*/  HADD2.F32 R97, -RZ, R99.H0_H0 ;  /* 0x20000063ff617230 */ /* 0x000fe40000004100 */
[C---:B------:R-:W-:Y:S01]  /*6070*/  FMUL R15, R78.reuse, R15 ;  /* 0x0000000f4e0f7220 */ /* 0x040fe20000400000 */
[----:B------:R-:W-:Y:S01]  /*6080*/  F2FP.SATFINITE.E4M3.F32.PACK_AB_MERGE_C R185, R5, R4, R186 ;  /* 0x0000000405b9723e */ /* 0x000fe200048070ba */
[----:B------:R-:W-:Y:S02]  /*6090*/  HADD2.F32 R132, -RZ, R131.H1_H1 ;  /* 0x30000083ff847230 */ /* 0x000fe40000004100 */
[C---:B------:R-:W-:Y:S01]  /*60a0*/  FMUL R14, R78.reuse, R18 ;  /* 0x000000124e0e7220 */ /* 0x040fe20000400000 */
[C---:B------:R-:W-:Y:S01]  /*60b0*/  FFMA R15, R81.reuse, R94, R15 ;  /* 0x0000005e510f7223 */ /* 0x040fe2000000000f */
[C---:B------:R-:W-:Y:S01]  /*60c0*/  FFMA R12, R81.reuse, R93, R12 ;  /* 0x0000005d510c7223 */ /* 0x040fe2000000000c */
[----:B------:R-:W-:Y:S01]  /*60d0*/  FFMA R13, R81, R96, R13 ;  /* 0x00000060510d7223 */ /* 0x000fe2000000000d */
[----:B------:R-:W-:Y:S01]  /*60e0*/  F2FP.F16.E4M3.UNPACK_B R133, R160.H1 ;  /* 0x000000a0ff85723e */ /* 0x000fe200030006ff */
[--C-:B------:R-:W-:Y:S01]  /*60f0*/  HADD2.F32 R99, -RZ, R101.reuse.H0_H0 ;  /* 0x20000065ff637230 */ /* 0x100fe20000004100 */
[----:B------:R-:W-:Y:S01]  /*6100*/  F2FP.SATFINITE.E4M3.F32.PACK_AB_MERGE_C R186, R15, R10, RZ ;  /* 0x0000000a0fba723e */ /* 0x000fe200048070ff */
[----:B------:R-:W-:Y:S01]  /*6110*/  FFMA R14, R81, R95, R14 ;  /* 0x0000005f510e7223 */ /* 0x000fe2000000000e */
[C---:B------:R-:W-:Y:S01]  /*6120*/  FMUL R19, R78.reuse, R19 ;  /* 0x000000134e137220 */ /* 0x040fe20000400000 */
[----:B------:R-:W-:Y:S01]  /*6130*/  HADD2.F32 R102, -RZ, R101.H1_H1 ;  /* 0x30000065ff667230 */ /* 0x000fe20000004100 */
[----:B------:R-:W-:Y:S01]  /*6140*/  F2FP.SATFINITE.E4M3.F32.PACK_AB_MERGE_C R186, R9, R8, R186 ;  /* 0x0000000809ba723e */ /* 0x000fe200048070ba */
[----:B------:R-:W-:Y:S02]  /*6150*/  HADD2.F32 R101, -RZ, R103.H0_H0 ;  /* 0x20000067ff657230 */ /* 0x000fe40000004100 */
[C---:B------:R-:W-:Y:S01]  /*6160*/  FFMA R19, R81.reuse, R98, R19 ;  /* 0x0000006251137223 */ /* 0x040fe20000000013 */
[C---:B------:R-:W-:Y:S01]  /*6170*/  FFMA R16, R81.reuse, R97, R16 ;  /* 0x0000006151107223 */ /* 0x040fe20000000010 */
[----:B------:R-:W-:Y:S01]  /*6180*/  FFMA R17, R81, R100, R17 ;  /* 0x0000006451117223 */ /* 0x000fe20000000011 */
[C---:B------:R-:W-:Y:S01]  /*6190*/  FMUL R18, R78.reuse, R22 ;  /* 0x000000164e127220 */ /* 0x040fe20000400000 */
[----:B------:R-:W-:Y:S01]  /*61a0*/  F2FP.F16.E4M3.UNPACK_B R135, R161 ;  /* 0x000000a1ff87723e */ /* 0x000fe200020006ff */
        /* <DEDUP_REMOVED lines=10> */
[----:B------:R1:W-:Y:S01]  /*6250*/  STS.128 [R172+UR49+0x4200], R184 ;  /* 0x004200b8ac007988 */ /* 0x0003e20008000c31 */
[----:B------:R-:W-:Y:S01]  /*6260*/  HADD2.F32 R136, -RZ, R135.H1_H1 ;  /* 0x30000087ff887230 */ /* 0x000fe20000004100 */
[----:B------:R-:W-:Y:S01]  /*6270*/  F2FP.SATFINITE.E4M3.F32.PACK_AB_MERGE_C R196, R23, R18, RZ ;  /* 0x0000001217c4723e */ /* 0x000fe200048070ff */
[C---:B------:R-:W-:Y:S01]  /*6280*/  FMUL R22, R78.reuse, R26 ;  /* 0x0000001a4e167220 */ /* 0x040fe20000400000 */
[C---:B------:R-:W-:Y:S01]  /*6290*/  FMUL R27, R78.reuse, R27 ;  /* 0x0000001b4e1b7220 */ /* 0x040fe20000400000 */
[--C-:B------:R-:W-:Y:S01]  /*62a0*/  HADD2.F32 R107, -RZ, R109.reuse.H0_H0 ;  /* 0x2000006dff6b7230 */ /* 0x100fe20000004100 */
[----:B------:R-:W-:Y:S01]  /*62b0*/  F2FP.SATFINITE.E4M3.F32.PACK_AB_MERGE_C R196, R17, R16, R196 ;  /* 0x0000001011c4723e */ /* 0x000fe200048070c4 */
[C---:B------:R-:W-:Y:S01]  /*62c0*/  FFMA R22, R81.reuse, R103, R22 ;  /* 0x0000006751167223 */ /* 0x040fe20000000016 */
[C---:B------:R-:W-:Y:S01]  /*62d0*/  FFMA R27, R81.reuse, R106, R27 ;  /* 0x0000006a511b7223 */ /* 0x040fe2000000001b */
[C---:B------:R-:W-:Y:S01]  /*62e0*/  FFMA R24, R81.reuse, R105, R24 ;  /* 0x0000006951187223 */ /* 0x040fe20000000018 */
[----:B------:R-:W-:Y:S01]  /*62f0*/  F2FP.F16.E4M3.UNPACK_B R137, R161.H1 ;  /* 0x000000a1ff89723e */ /* 0x000fe200030006ff */
[----:B------:R-:W-:Y:S02]  /*6300*/  HADD2.F32 R110, -RZ, R109.H1_H1 ;  /* 0x3000006dff6e7230 */ /* 0x000fe40000004100 */
[----:B------:R-:W-:Y:S01]  /*6310*/  FFMA R25, R81, R108, R25 ;  /* 0x0000006c51197223 */ /* 0x000fe20000000019 */
[----:B------:R-:W-:Y:S01]  /*6320*/  F2FP.SATFINITE.E4M3.F32.PACK_AB_MERGE_C R197, R27, R22, RZ ;  /* 0x000000161bc5723e */ /* 0x000fe200048070ff */
[----:B------:R-:W-:Y:S02]  /*6330*/  HADD2.F32 R109, -RZ, R111.H0_H0 ;  /* 0x2000006fff6d7230 */ /* 0x000fe40000004100 */
[C---:B------:R-:W-:Y:S01]  /*6340*/  FMUL R26, R78.reuse, R30 ;  /* 0x0000001e4e1a7220 */ /* 0x040fe20000400000 */
[C---:B------:R-:W-:Y:S01]  /*6350*/  FMUL R31, R78.reuse, R31 ;  /* 0x0000001f4e1f7220 */ /* 0x040fe20000400000 */
[--C-:B------:R-:W-:Y:S01]  /*6360*/  HADD2.F32 R111, -RZ, R113.reuse.H0_H0 ;  /* 0x20000071ff6f7230 */ /* 0x100fe20000004100 */
[----:B------:R-:W-:Y:S01]  /*6370*/  F2FP.SATFINITE.E4M3.F32.PACK_AB_MERGE_C R197, R21, R20, R197 ;  /* 0x0000001415c5723e */ /* 0x000fe200048070c5 */
[C---:B------:R-:W-:Y:S01]  /*6380*/  FFMA R26, R81.reuse, R107, R26 ;  /* 0x0000006b511a7223 */ /* 0x040fe2000000001a */
[C---:B------:R-:W-:Y:S01]  /*6390*/  FFMA R31, R81.reuse, R110, R31 ;  /* 0x0000006e511f7223 */ /* 0x040fe2000000001f */
[C---:B------:R-:W-:Y:S01]  /*63a0*/  FFMA R28, R81.reuse, R109, R28 ;  /* 0x0000006d511c7223 */ /* 0x040fe2000000001c */
[----:B------:R-:W-:Y:S01]  /*63b0*/  F2FP.F16.E4M3.UNPACK_B R139, R162 ;  /* 0x000000a2ff8b723e */ /* 0x000fe200020006ff */
[----:B------:R-:W-:Y:S02]  /*63c0*/  HADD2.F32 R114, -RZ, R113.H1_H1 ;  /* 0x30000071ff727230 */ /* 0x000fe40000004100 */
[----:B------:R-:W-:Y:S01]  /*63d0*/  FFMA R29, R81, R112, R29 ;  /* 0x00000070511d7223 */ /* 0x000fe2000000001d */
[----:B------:R-:W-:Y:S01]  /*63e0*/  F2FP.SATFINITE.E4M3.F32.PACK_AB_MERGE_C R198, R31, R26, RZ ;  /* 0x0000001a1fc6723e */ /* 0x000fe200048070ff */
[----:B------:R-:W-:Y:S02]  /*63f0*/  HADD2.F32 R113, -RZ, R115.H0_H0 ;  /* 0x20000073ff717230 */ /* 0x000fe40000004100 */
[C---:B------:R-:W-:Y:S01]  /*6400*/  FMUL R30, R78.reuse, R34 ;  /* 0x000000224e1e7220 */ /* 0x040fe20000400000 */
[----:B------:R-:W-:Y:S01]  /*6410*/  HADD2.F32 R140, -RZ, R139.H1_H1 ;  /* 0x3000008bff8c7230 */ /* 0x000fe20000004100 */
[----:B------:R-:W-:Y:S01]  /*6420*/  F2FP.SATFINITE.E4M3.F32.PACK_AB_MERGE_C R198, R25, R24, R198 ;  /* 0x0000001819c6723e */ /* 0x000fe200048070c6 */
[C---:B------:R-:W-:Y:S01]  /*6430*/  FMUL R35, R78.reuse, R35 ;  /* 0x000000234e237220 */ /* 0x040fe20000400000 */
[--C-:B------:R-:W-:Y:S02]  /*6440*/  HADD2.F32 R115, -RZ, R117.reuse.H0_H0 ;  /* 0x20000075ff737230 */ /* 0x100fe40000004100 */
[C---:B------:R-:W-:Y:S01]  /*6450*/  FFMA R30, R81.reuse, R111, R30 ;  /* 0x0000006f511e7223 */ /* 0x040fe2000000001e */
[----:B------:R-:W-:Y:S02]  /*6460*/  HADD2.F32 R118, -RZ, R117.H1_H1 ;  /* 0x30000075ff767230 */ /* 0x000fe40000004100 */
[C---:B------:R-:W-:Y:S01]  /*6470*/  FFMA R35, R81.reuse, R114, R35 ;  /* 0x0000007251237223 */ /* 0x040fe20000000023 */
[C---:B------:R-:W-:Y:S01]  /*6480*/  FFMA R32, R81.reuse, R113, R32 ;  /* 0x0000007151207223 */ /* 0x040fe20000000020 */
[----:B------:R-:W-:Y:S01]  /*6490*/  F2FP.F16.E4M3.UNPACK_B R141, R162.H1 ;  /* 0x000000a2ff8d723e */ /* 0x000fe200030006ff */
[----:B------:R-:W-:Y:S01]  /*64a0*/  FFMA R33, R81, R116, R33 ;  /* 0x0000007451217223 */ /* 0x000fe20000000021 */
[----:B------:R-:W-:Y:S01]  /*64b0*/  HADD2.F32 R117, -RZ, R119.H0_H0 ;  /* 0x20000077ff757230 */ /* 0x000fe20000004100 */
        /* <DEDUP_REMOVED lines=9> */
[----:B------:R1:W-:Y:S01]  /*6550*/  STS.128 [R204+0x4010], R196 ;  /* 0x004010c4cc007388 */ /* 0x0003e20000000c00 */
[----:B------:R-:W-:Y:S01]  /*6560*/  FFMA R37, R81, R120, R37 ;  /* 0x0000007851257223 */ /* 0x000fe20000000025 */
[----:B------:R-:W-:Y:S01]  /*6570*/  F2FP.SATFINITE.E4M3.F32.PACK_AB_MERGE_C R200, R39, R34, RZ ;  /* 0x0000002227c8723e */ /* 0x000fe200048070ff */
[----:B------:R-:W-:Y:S02]  /*6580*/  HADD2.F32 R122, -RZ, R121.H1_H1 ;  /* 0x30000079ff7a7230 */ /* 0x000fe40000004100 */
[C---:B------:R-:W-:Y:S01]  /*6590*/  FMUL R38, R78.reuse, R42 ;  /* 0x0000002a4e267220 */ /* 0x040fe20000400000 */
[----:B------:R-:W-:Y:S01]  /*65a0*/  HADD2.F32 R121, -RZ, R123.H0_H0 ;  /* 0x2000007bff797230 */ /* 0x000fe20000004100 */
[----:B------:R-:W-:Y:S01]  /*65b0*/  F2FP.SATFINITE.E4M3.F32.PACK_AB_MERGE_C R200, R33, R32, R200 ;  /* 0x0000002021c8723e */ /* 0x000fe200048070c8 */
[----:B------:R-:W-:Y:S02]  /*65c0*/  HADD2.F32 R144, -RZ, R143.H1_H1 ;  /* 0x3000008fff907230 */ /* 0x000fe40000004100 */
[C---:B------:R-:W-:Y:S01]  /*65d0*/  FFMA R38, R81.reuse, R119, R38 ;  /* 0x0000007751267223 */ /* 0x040fe20000000026 */
[C---:B------:R-:W-:Y:S01]  /*65e0*/  FMUL R43, R78.reuse, R43 ;  /* 0x0000002b4e2b7220 */ /* 0x040fe20000400000 */
[--C-:B------:R-:W-:Y:S02]  /*65f0*/  HADD2.F32 R123, -RZ, R125.reuse.H0_H0 ;  /* 0x2000007dff7b7230 */ /* 0x100fe40000004100 */
[C---:B------:R-:W-:Y:S01]  /*6600*/  FMUL R42, R78.reuse, R46 ;  /* 0x0000002e4e2a7220 */ /* 0x040fe20000400000 */
[----:B------:R-:W-:Y:S02]  /*6610*/  HADD2.F32 R126, -RZ, R125.H1_H1 ;  /* 0x3000007dff7e7230 */ /* 0x000fe40000004100 */
[C---:B------:R-:W-:Y:S01]  /*6620*/  FFMA R43, R81.reuse, R122, R43 ;  /* 0x0000007a512b7223 */ /* 0x040fe2000000002b */
[----:B------:R-:W-:Y:S01]  /*6630*/  F2FP.F16.E4M3.UNPACK_B R145, R163.H1 ;  /* 0x000000a3ff91723e */ /* 0x000fe200030006ff */
[C---:B------:R-:W-:Y:S01]  /*6640*/  FFMA R40, R81.reuse, R121, R40 ;  /* 0x0000007951287223 */ /* 0x040fe20000000028 */
[----:B------:R-:W-:Y:S01]  /*6650*/  FFMA R41, R81, R124, R41 ;  /* 0x0000007c51297223 */ /* 0x000fe20000000029 */
[----:B------:R-:W-:Y:S01]  /*6660*/  ISETP.NE.AND P0, PT, R193, RZ, PT ;  /* 0x000000ffc100720c */ /* 0x000fe20003f05270 */
[----:B------:R-:W-:Y:S01]  /*6670*/  HADD2.F32 R125, -RZ, R127.H0_H0 ;  /* 0x2000007fff7d7230 */ /* 0x000fe20000004100 */
[----:B------:R-:W-:Y:S01]  /*6680*/  F2FP.SATFINITE.E4M3.F32.PACK_AB_MERGE_C R201, R43, R38, RZ ;  /* 0x000000262bc9723e */ /* 0x000fe200048070ff */
[----:B------:R-:W-:Y:S01]  /*6690*/  FFMA R42, R81, R123, R42 ;  /* 0x0000007b512a7223 */ /* 0x000fe2000000002a */
[C---:B------:R-:W-:Y:S01]  /*66a0*/  FMUL R47, R78.reuse, R47 ;  /* 0x0000002f4e2f7220 */ /* 0x040fe20000400000 */
[--C-:B------:R-:W-:Y:S01]  /*66b0*/  HADD2.F32 R127, -RZ, R129.reuse.H0_H0 ;  /* 0x20000081ff7f7230 */ /* 0x100fe20000004100 */
[----:B------:R-:W-:Y:S01]  /*66c0*/  F2FP.SATFINITE.E4M3.F32.PACK_AB_MERGE_C R201, R37, R36, R201 ;  /* 0x0000002425c9723e */ /* 0x000fe200048070c9 */
[----:B------:R-:W-:Y:S02]  /*66d0*/  HADD2.F32 R130, -RZ, R129.H1_H1 ;  /* 0x30000081ff827230 */ /* 0x000fe40000004100 */
[C---:B------:R-:W-:Y:S01]  /*66e0*/  FFMA R47, R81.reuse, R126, R47 ;  /* 0x0000007e512f7223 */ /* 0x040fe2000000002f */
[C---:B------:R-:W-:Y:S01]  /*66f0*/  FFMA R44, R81.reuse, R125, R44 ;  /* 0x0000007d512c7223 */ /* 0x040fe2000000002c */
[C---:B------:R-:W-:Y:S01]  /*6700*/  FFMA R45, R81.reuse, R128, R45 ;  /* 0x00000080512d7223 */ /* 0x040fe2000000002d */
[----:B------:R-:W-:Y:S02]  /*6710*/  HADD2.F32 R129, -RZ, R131.H0_H0 ;  /* 0x20000083ff817230 */ /* 0x000fe40000004100 */
[C---:B------:R-:W-:Y:S01]  /*6720*/  FMUL R46, R78.reuse, R50 ;  /* 0x000000324e2e7220 */ /* 0x040fe20000400000 */
[C---:B------:R-:W-:Y:S01]  /*6730*/  FMUL R51, R78.reuse, R51 ;  /* 0x000000334e337220 */ /* 0x040fe20000400000 */
[--C-:B------:R-:W-:Y:S02]  /*6740*/  HADD2.F32 R131, -RZ, R133.reuse.H0_H0 ;  /* 0x20000085ff837230 */ /* 0x100fe40000004100 */
[C---:B------:R-:W-:Y:S01]  /*6750*/  FMUL R50, R78.reuse, R54 ;  /* 0x000000364e327220 */ /* 0x040fe20000400000 */
[C---:B------:R-:W-:Y:S01]  /*6760*/  FFMA R46, R81.reuse, R127, R46 ;  /* 0x0000007f512e7223 */ /* 0x040fe2000000002e */
[----:B------:R-:W-:Y:S02]  /*6770*/  HADD2.F32 R134, -RZ, R133.H1_H1 ;  /* 0x30000085ff867230 */ /* 0x000fe40000004100 */
[C---:B------:R-:W-:Y:S01]  /*6780*/  FFMA R51, R81.reuse, R130, R51 ;  /* 0x0000008251337223 */ /* 0x040fe20000000033 */
[----:B------:R-:W-:Y:S02]  /*6790*/  HADD2.F32 R133, -RZ, R135.H0_H0 ;  /* 0x20000087ff857230 */ /* 0x000fe40000004100 */
[C---:B------:R-:W-:Y:S01]  /*67a0*/  FMUL R55, R78.reuse, R55 ;  /* 0x000000374e377220 */ /* 0x040fe20000400000 */
[C---:B------:R-:W-:Y:S01]  /*67b0*/  FFMA R48, R81.reuse, R129, R48 ;  /* 0x0000008151307223 */ /* 0x040fe20000000030 */
[C---:B------:R-:W-:Y:S01]  /*67c0*/  FFMA R49, R81.reuse, R132, R49 ;  /* 0x0000008451317223 */ /* 0x040fe20000000031 */
[--C-:B------:R-:W-:Y:S02]  /*67d0*/  HADD2.F32 R135, -RZ, R137.reuse.H0_H0 ;  /* 0x20000089ff877230 */ /* 0x100fe40000004100 */
[C---:B------:R-:W-:Y:S01]  /*67e0*/  FFMA R50, R81.reuse, R131, R50 ;  /* 0x0000008351327223 */ /* 0x040fe20000000032 */
[----:B------:R-:W-:Y:S02]  /*67f0*/  HADD2.F32 R138, -RZ, R137.H1_H1 ;  /* 0x30000089ff8a7230 */ /* 0x000fe40000004100 */
[C---:B------:R-:W-:Y:S01]  /*6800*/  FMUL R54, R78.reuse, R58 ;  /* 0x0000003a4e367220 */ /* 0x040fe20000400000 */
[----:B------:R-:W-:Y:S02]  /*6810*/  HADD2.F32 R137, -RZ, R139.H0_H0 ;  /* 0x2000008bff897230 */ /* 0x000fe40000004100 */
[C---:B------:R-:W-:Y:S01]  /*6820*/  FFMA R55, R81.reuse, R134, R55 ;  /* 0x0000008651377223 */ /* 0x040fe20000000037 */
        /* <DEDUP_REMOVED lines=16> */
[----:B------:R-:W-:Y:S01]  /*6930*/  FFMA R63, R81, R142, R63 ;  /* 0x0000008e513f7223 */ /* 0x000fe2000000003f */
[----:B------:R-:W-:Y:S01]  /*6940*/  FMUL R67, R78, R67 ;  /* 0x000000434e437220 */ /* 0x000fe20000400000 */
[----:B------:R-:W-:Y:S01]  /*6950*/  F2FP.SATFINITE.E4M3.F32.PACK_AB_MERGE_C R202, R47, R42, RZ ;  /* 0x0000002a2fca723e */ /* 0x000fe200048070ff */
[----:B------:R-:W-:Y:S01]  /*6960*/  FFMA R60, R81, R141, R60 ;  /* 0x0000008d513c7223 */ /* 0x000fe2000000003c */
[----:B------:R-:W-:Y:S01]  /*6970*/  F2FP.SATFINITE.E4M3.F32.PACK_AB_MERGE_C R203, R51, R46, RZ ;  /* 0x0000002e33cb723e */ /* 0x000fe200048070ff */
[C---:B------:R-:W-:Y:S01]  /*6980*/  FFMA R61, R81.reuse, R144, R61 ;  /* 0x00000090513d7223 */ /* 0x040fe2000000003d */
[C---:B------:R-:W-:Y:S01]  /*6990*/  FFMA R62, R81.reuse, R143, R62 ;  /* 0x0000008f513e7223 */ /* 0x040fe2000000003e */
[----:B------:R-:W-:Y:S01]  /*69a0*/  FFMA R67, R81, R146, R67 ;  /* 0x0000009251437223 */ /* 0x000fe20000000043 */
[----:B------:R-:W-:Y:S02]  /*69b0*/  F2FP.SATFINITE.E4M3.F32.PACK_AB_MERGE_C R202, R41, R40, R202 ;  /* 0x0000002829ca723e */ /* 0x000fe400048070ca */
[----:B------:R-:W-:Y:S02]  /*69c0*/  F2FP.SATFINITE.E4M3.F32.PACK_AB_MERGE_C R203, R45, R44, R203 ;  /* 0x0000002c2dcb723e */ /* 0x000fe400048070cb */
[----:B------:R-:W-:Y:S02]  /*69d0*/  F2FP.SATFINITE.E4M3.F32.PACK_AB_MERGE_C R212, R55, R50, RZ ;  /* 0x0000003237d4723e */ /* 0x000fe400048070ff */
[----:B------:R-:W-:Y:S01]  /*69e0*/  F2FP.SATFINITE.E4M3.F32.PACK_AB_MERGE_C R213, R59, R54, RZ ;  /* 0x000000363bd5723e */ /* 0x000fe200048070ff */
[----:B------:R1:W-:Y:S01]  /*69f0*/  STS.128 [R206+0x4020], R200 ;  /* 0x004020c8ce007388 */ /* 0x0003e20000000c00 */
[----:B------:R-:W-:Y:S02]  /*6a00*/  F2FP.SATFINITE.E4M3.F32.PACK_AB_MERGE_C R214, R63, R58, RZ ;  /* 0x0000003a3fd6723e */ /* 0x000fe400048070ff */
[----:B------:R-:W-:Y:S02]  /*6a10*/  F2FP.SATFINITE.E4M3.F32.PACK_AB_MERGE_C R215, R67, R62, RZ ;  /* 0x0000003e43d7723e */ /* 0x000fe400048070ff */
[----:B------:R-:W-:Y:S02]  /*6a20*/  F2FP.SATFINITE.E4M3.F32.PACK_AB_MERGE_C R212, R49, R48, R212 ;  /* 0x0000003031d4723e */ /* 0x000fe400048070d4 */
[----:B------:R-:W-:Y:S02]  /*6a30*/  F2FP.SATFINITE.E4M3.F32.PACK_AB_MERGE_C R213, R53, R52, R213 ;  /* 0x0000003435d5723e */ /* 0x000fe400048070d5 */
[----:B------:R-:W-:Y:S02]  /*6a40*/  F2FP.SATFINITE.E4M3.F32.PACK_AB_MERGE_C R214, R57, R56, R214 ;  /* 0x0000003839d6723e */ /* 0x000fe400048070d6 */
[----:B------:R-:W-:Y:S02]  /*6a50*/  F2FP.SATFINITE.E4M3.F32.PACK_AB_MERGE_C R215, R61, R60, R215 ;  /* 0x0000003c3dd7723e */ /* 0x000fe400048070d7 */
[----:B------:R-:W-:Y:S02]  /*6a60*/  LEA R210, R181, UR49, 0x3 ;  /* 0x00000031b5d27c11 */ /* 0x000fe4000f8e18ff */
[----:B------:R-:W-:Y:S01]  /*6a70*/  @P6 SHF.L.U32 R221, R180, 0x1f, RZ ;  /* 0x0000001fb4dd6819 */ /* 0x000fe200000006ff */
[----:B------:R1:W-:Y:S01]  /*6a80*/  STS.128 [R205+0x4010], R212 ;  /* 0x004010d4cd007388 */ /* 0x0003e20000000c00 */
[----:B------:R-:W-:Y:S01]  /*6a90*/  @!PT LDS RZ, [RZ] ;  /* 0x00000000fffff984 */ /* 0x000fe20000000800 */
[----:B------:R-:W-:Y:S01]  /*6aa0*/  @!PT LDS RZ, [RZ] ;  /* 0x00000000fffff984 */ /* 0x000fe20000000800 */
[----:B------:R-:W-:Y:S01]  /*6ab0*/  @!PT LDS RZ, [RZ] ;  /* 0x00000000fffff984 */ /* 0x000fe20000000800 */
[----:B------:R-:W-:Y:S01]  /*6ac0*/  @!PT LDS RZ, [RZ] ;  /* 0x00000000fffff984 */ /* 0x000fe20000000800 */
[----:B------:R2:W-:Y:S07]  /*6ad0*/  MEMBAR.ALL.CTA ;  /* 0x0000000000007992 */ /* 0x0005ee0000008000 */
[----:B--2---:R-:W2:Y:S02]  /*6ae0*/  FENCE.VIEW.ASYNC.S ;  /* 0x00000000000073c6 */ /* 0x004ea40000000000 */
[----:B--2---:R-:W-:Y:S06]  /*6af0*/  BAR.SYNC.DEFER_BLOCKING 0x1, 0x80 ;  /* 0x0042000000007b1d */ /* 0x004fec0000010000 */
[----:B------:R-:W-:Y:S05]  /*6b00*/  @P0 BRA `(.L_x_98) ;  /* 0x0000000000280947 */ /* 0x000fea0003800000 */
[----:B------:R-:W-:Y:S02]  /*6b10*/  UIADD3 UR4, UPT, UPT, UR49, 0x4200, URZ ;  /* 0x0000420031047890 */ /* 0x000fe4000fffe0ff */
[----:B------:R-:W-:Y:S01]  /*6b20*/  UIADD3 UR6, UP0, UPT, UR52, 0x680, URZ ;  /* 0x0000068034067890 */ /* 0x000fe2000ff1e0ff */
[----:B------:R-:W-:Y:S03]  /*6b30*/  UMOV UR43, UR36 ;  /* 0x00000024002b7c82 */ /* 0x000fe60008000000 */
[----:B------:R-:W-:Y:S01]  /*6b40*/  MOV R192, UR4 ;  /* 0x0000000400c07c02 */ /* 0x000fe20008000f00 */
[----:B------:R-:W-:Y:S03]  /*6b50*/  UIADD3.X UR7, UPT, UPT, URZ, UR53, URZ, UP0, !UPT ;  /* 0x00000035ff077290 */ /* 0x000fe600087fe4ff */
[----:B------:R-:W-:Y:S11]  /*6b60*/  R2UR UR40, R192 ;  /* 0x00000000c02872ca */ /* 0x000ff600000e0000 */
[----:B------:R-:W-:Y:S02]  /*6b70*/  @!UPT UIADD3 URZ, UPT, UPT, URZ, URZ, URZ ;  /* 0x000000fffffff290 */ /* 0x000fe4000fffe0ff */
[----:B------:R2:W-:Y:S01]  /*6b80*/  UTMASTG.3D [UR40], [UR6] ;  /* 0x00000028060073b5 */ /* 0x0005e20008010000 */
[----:B------:R0:W-:Y:S01]  /*6b90*/  UTMACMDFLUSH ;  /* 0x00000000000079b7 */ /* 0x0001e20000000000 */
[----:B--2---:R-:W-:Y:S04]  /*6ba0*/  DEPBAR.LE SB0, 0x1 ;  /* 0x000080400000791a */ /* 0x004fe80000000000 */
.L_x_98:
[----:B------:R-:W-:Y:S05]  /*6bb0*/  BSYNC.RECONVERGENT B0 ;  /* 0x0000000000007941 */ /* 0x000fea0003800200 */
.L_x_97:
[----:B------:R-:W-:Y:S06]  /*6bc0*/  BAR.SYNC.DEFER_BLOCKING 0x1, 0x80 ;  /* 0x0042000000007b1d */ /* 0x000fec0000010000 */
[----:B------:R-:W2:Y:S01]  /*6bd0*/  @P6 SYNCS.PHASECHK.TRANS64.TRYWAIT P0, [R210+URZ+0x60], R221 ;  /* 0x000060ddd20065a7 */ /* 0x000ea200080011ff */
[----:B------:R-:W-:Y:S01]  /*6be0*/  BSSY B1, `(.L_x_99) ;  /* 0x0000023000017945 */ /* 0x000fe20003800000 */
[----:B--2---:R-:W-:Y:S03]  /*6bf0*/  @P6 SEL R208, RZ, 0x1, !P0 ;  /* 0x00000001ffd06807 */ /* 0x004fe60004000000 */
[----:B------:R-:W-:Y:S05]  /*6c00*/  @!P6 BRA `(.L_x_100) ;  /* 0x000000000080e947 */ /* 0x000fea0003800000 */
[----:B------:R-:W-:Y:S01]  /*6c10*/  ISETP.NE.AND P1, PT, R209, RZ, PT ;  /* 0x000000ffd100720c */ /* 0x000fe20003f25270 */
[----:B------:R-:W-:Y:S01]  /*6c20*/  BSSY B0, `(.L_x_101) ;  /* 0x000000a000007945 */ /* 0x000fe20003800000 */
[----:B------:R-:W-:Y:S11]  /*6c30*/  ISETP.NE.AND P0, PT, R208, RZ, PT ;  /* 0x000000ffd000720c */ /* 0x000ff60003f05270 */
[----:B------:R-:W-:Y:S04]  /*6c40*/  @P1 IMAD R0, R181, 0x2000, R190 ;  /* 0x00002000b5001824 */ /* 0x000fe800078e02be */
[C---:B------:R-:W-:Y:S01]  /*6c50*/  @P1 IMAD.IADD R2, R0.reuse, 0x1, R211 ;  /* 0x0000000100021824 */ /* 0x040fe200078e02d3 */
[----:B------:R-:W-:Y:S03]  /*6c60*/  @P1 IADD3 R219, PT, PT, R0, R219, RZ ;  /* 0x000000db00db1210 */ /* 0x000fe60007ffe0ff */
[----:B------:R-:W-:Y:S01]  /*6c70*/  @P1 IMAD.IADD R217, R217, 0x1, R2 ;  /* 0x00000001d9d91824 */ /* 0x000fe200078e0202 */
[----:B------:R-:W-:Y:S06]  /*6c80*/  @P0 BRA `(.L_x_102) ;  /* 0x00000000000c0947 */ /* 0x000fec0003800000 */
[----:B------:R-:W-:Y:S04]  /*6c90*/  SHF.L.U32 R3, R180, 0x1f, RZ ;  /* 0x0000001fb4037819 */ /* 0x000fe800000006ff */
[----:B------:R-:W2:Y:S02]  /*6ca0*/  SYNCS.PHASECHK.TRANS64.TRYWAIT P0, [R210+URZ+0x60], R3 ;  /* 0x00006003d20075a7 */ /* 0x000ea400080011ff */
[----:B--2---:R-:W-:Y:S05]  /*6cb0*/  @!P0 BRA `(.L_x_103) ;  /* 0x0000001c00e88947 */ /* 0x004fea0003800000 */
.L_x_102:
[----:B------:R-:W-:Y:S05]  /*6cc0*/  BSYNC B0 ;  /* 0x0000000000007941 */ /* 0x000fea0003800000 */
.L_x_101:
[----:B------:R-:W-:Y:S01]  /*6cd0*/  ISETP.NE.AND P0, PT, R209, RZ, PT ;  /* 0x000000ffd100720c */ /* 0x000fe20003f05270 */
[----:B--2---:R-:W-:Y:S02]  /*6ce0*/  VIADD R210, R210, 0x70 ;  /* 0x00000070d2d27836 */ /* 0x004fe40000000000 */
[----:B------:R-:W-:Y:S02]  /*6cf0*/  IMAD.U32 R3, RZ, RZ, UR37 ;  /* 0x00000025ff037e24 */ /* 0x000fe4000f8e00ff */
[----:B------:R-:W-:Y:S03]  /*6d00*/  VIADD R181, R181, 0x1 ;  /* 0x00000001b5b57836 */ /* 0x000fe60000000000 */
[----:B------:R-:W-:Y:S05]  /*6d10*/  PRMT R3, R3, 0x654, R210 ;  /* 0x0000065403037816 */ /* 0x000fea00000000d2 */
[----:B------:R2:W3:Y:S04]  /*6d20*/  @P0 LDS.128 R148, [R0] ;  /* 0x0000000000940984 */ /* 0x0004e80000000c00 */
[----:B------:R2:W4:Y:S04]  /*6d30*/  @P0 LDS.128 R152, [R2+0x10] ;  /* 0x0000100002980984 */ /* 0x0005280000000c00 */
        /* <DEDUP_REMOVED lines=9> */
[----:B------:R-:W-:Y:S01]  /*6dd0*/  SEL R181, R181, RZ, P0 ;  /* 0x000000ffb5b57207 */ /* 0x000fe20000000000 */
[----:B-----5:R5:W-:Y:S02]  /*6de0*/  SYNCS.ARRIVE.TRANS64.RED.A1T0 RZ, [R3+URZ], RZ ;  /* 0x000000ff03ff79a7 */ /* 0x020be400081004ff */
[----:B-----5:R-:W-:Y:S04]  /*6df0*/  SEL R3, RZ, 0x1, P0 ;  /* 0x00000001ff037807 */ /* 0x020fe80000000000 */
[----:B--234-:R-:W-:Y:S02]  /*6e00*/  LOP3.LUT R180, R180, R3, RZ, 0x3c, !PT ;  /* 0x00000003b4b47212 */ /* 0x01cfe400078e3cff */
.L_x_100:
[----:B------:R-:W-:Y:S05]  /*6e10*/  BSYNC B1 ;  /* 0x0000000000017941 */ /* 0x000fea0003800000 */
.L_x_99:
[----:B------:R-:W-:Y:S05]  /*6e20*/  VIADD R0, R80, 0x40 ;  /* 0x0000004050007836 */ /* 0x000fea0000000000 */
[----:B------:R-:W-:Y:S04]  /*6e30*/  SHF.R.U32.HI R0, RZ, 0x15, R0 ;  /* 0x00000015ff007819 */ /* 0x000fe80000011600 */
[----:B------:R-:W-:Y:S11]  /*6e40*/  LOP3.LUT P0, RZ, R0, 0x3, R173, 0x48, !PT ;  /* 0x0000000300ff7812 */ /* 0x000ff600078048ad */
[----:B------:R-:W-:Y:S02]  /*6e50*/  @!UPT UIADD3 URZ, UPT, UPT, URZ, URZ, URZ ;  /* 0x000000fffffff290 */ /* 0x000fe4000fffe0ff */
[----:B------:R-:W-:Y:S05]  /*6e60*/  @!P0 BRA `(.L_x_104) ;  /* 0x0000000000408947 */ /* 0x000fea0003800000 */
[----:B------:R-:W2:Y:S01]  /*6e70*/  LDCU.64 UR8, c[0x4][0x70] ;  /* 0x01000e00ff0877ac */ /* 0x000ea20008000a00 */
[----:B------:R-:W-:Y:S01]  /*6e80*/  MOV R3, 0x0 ;  /* 0x0000000000037802 */ /* 0x000fe20000000f00 */
[----:B------:R-:W-:Y:S02]  /*6e90*/  HFMA2 R12, -RZ, RZ, 0, 5.9604644775390625e-08 ;  /* 0x00000001ff0c7431 */ /* 0x000fe400000001ff */
[----:B------:R-:W-:Y:S02]  /*6ea0*/  IMAD.MOV.U32 R8, RZ, RZ, 0x192 ;  /* 0x00000192ff087424 */ /* 0x000fe400078e00ff */
[----:B------:R-:W-:Y:S01]  /*6eb0*/  IMAD.MOV.U32 R13, RZ, RZ, RZ ;  /* 0x000000ffff0d7224 */ /* 0x000fe200078e00ff */
[----:B------:R-:W3:Y:S01]  /*6ec0*/  LDCU.64 UR6, c[0x4][0x78] ;  /* 0x01000f00ff0677ac */ /* 0x000ee20008000a00 */
[----:B------:R-:W4:Y:S01]  /*6ed0*/  LDC.64 R2, c[0x4][R3] ;  /* 0x0100000003027b82 */ /* 0x000f220000000a00 */
[----:B------:R-:W5:Y:S01]  /*6ee0*/  LDCU.64 UR4, c[0x4][0x10] ;  /* 0x01000200ff0477ac */ /* 0x000f620008000a00 */
[----:B--2---:R-:W-:Y:S01]  /*6ef0*/  MOV R5, UR9 ;  /* 0x0000000900057c02 */ /* 0x004fe20008000f00 */
[----:B------:R-:W-:Y:S01]  /*6f00*/  IMAD.U32 R4, RZ, RZ, UR8 ;  /* 0x00000008ff047e24 */ /* 0x000fe2000f8e00ff */
[----:B---3--:R-:W-:Y:S01]  /*6f10*/  MOV R7, UR7 ;  /* 0x0000000700077c02 */ /* 0x008fe20008000f00 */
[----:B------:R-:W-:Y:S01]  /*6f20*/  IMAD.U32 R6, RZ, RZ, UR6 ;  /* 0x00000006ff067e24 */ /* 0x000fe2000f8e00ff */
[----:B-----5:R-:W-:Y:S01]  /*6f30*/  MOV R11, UR5 ;  /* 0x00000005000b7c02 */ /* 0x020fe20008000f00 */
[----:B------:R-:W-:Y:S02]  /*6f40*/  IMAD.U32 R10, RZ, RZ, UR4 ;  /* 0x00000004ff0a7e24 */ /* 0x000fe4000f8e00ff */
[----:B------:R-:W-:Y:S07]  /*6f50*/  LEPC R20, `(.L_x_104) ;  /* 0x000000001014794e */ /* 0x000fee0000000000 */
[----:B-1--4-:R-:W-:Y:S05]  /*6f60*/  CALL.ABS.NOINC R2 ;  /* 0x0000000002007343 */ /* 0x012fea0003c00000 */
.L_x_104:
[----:B------:R-:W-:Y:S01]  /*6f70*/  ISETP.NE.AND P0, PT, R193, RZ, PT ;  /* 0x000000ffc100720c */ /* 0x000fe20003f05270 */
[----:B------:R-:W-:Y:S05]  /*6f80*/  WARPSYNC.ALL ;  /* 0x0000000000007948 */ /* 0x000fea0003800000 */
[----:B------:R-:W-:Y:S01]  /*6f90*/  R2UR UR4, R80 ;  /* 0x00000000500472ca */ /* 0x000fe200000e0000 */
[----:B------:R-:W-:Y:S01]  /*6fa0*/  BSSY.RECONVERGENT B0, `(.L_x_105) ;  /* 0x000011d000007945 */ /* 0x000fe20003800200 */
[----:B------:R-:W-:Y:S02]  /*6fb0*/  F2FP.F16.E4M3.UNPACK_B R11, R149 ;  /* 0x00000095ff0b723e */ /* 0x000fe400020006ff */
[----:B------:R-:W-:Y:S02]  /*6fc0*/  F2FP.F16.E4M3.UNPACK_B R10, R150 ;  /* 0x00000096ff0a723e */ /* 0x000fe400020006ff */
[----:B------:R-:W-:Y:S01]  /*6fd0*/  F2FP.F16.E4M3.UNPACK_B R9, R151 ;  /* 0x00000097ff09723e */ /* 0x000fe200020006ff */
[--C-:B------:R-:W-:Y:S01]  /*6fe0*/  HADD2.F32 R83, -RZ, R11.reuse.H0_H0 ;  /* 0x2000000bff537230 */ /* 0x100fe20000004100 */
[----:B------:R-:W-:Y:S01]  /*6ff0*/  F2FP.F16.E4M3.UNPACK_B R8, R152 ;  /* 0x00000098ff08723e */ /* 0x000fe200020006ff */
[----:B------:R-:W-:Y:S01]  /*7000*/  HADD2.F32 R84, -RZ, R11.H1_H1 ;  /* 0x3000000bff547230 */ /* 0x000fe20000004100 */
[----:B------:R-:W-:Y:S01]  /*7010*/  F2FP.F16.E4M3.UNPACK_B R7, R153 ;  /* 0x00000099ff07723e */ /* 0x000fe200020006ff */
[--C-:B------:R-:W-:Y:S01]  /*7020*/  HADD2.F32 R87, -RZ, R10.reuse.H0_H0 ;  /* 0x2000000aff577230 */ /* 0x100fe20000004100 */
[----:B------:R-:W-:Y:S01]  /*7030*/  F2FP.F16.E4M3.UNPACK_B R6, R154 ;  /* 0x0000009aff06723e */ /* 0x000fe200020006ff */
[----:B------:R-:W-:Y:S01]  /*7040*/  HADD2.F32 R88, -RZ, R10.H1_H1 ;  /* 0x3000000aff587230 */ /* 0x000fe20000004100 */
[----:B------:R-:W-:Y:S01]  /*7050*/  F2FP.F16.E4M3.UNPACK_B R5, R155 ;  /* 0x0000009bff05723e */ /* 0x000fe200020006ff */
[--C-:B------:R-:W-:Y:S01]  /*7060*/  HADD2.F32 R91, -RZ, R9.reuse.H0_H0 ;  /* 0x20000009ff5b7230 */ /* 0x100fe20000004100 */
[----:B-1----:R-:W-:Y:S01]  /*7070*/  F2FP.F16.E4M3.UNPACK_B R4, R156 ;  /* 0x0000009cff04723e */ /* 0x002fe200020006ff */
[----:B------:R-:W-:Y:S01]  /*7080*/  HADD2.F32 R92, -RZ, R9.H1_H1 ;  /* 0x30000009ff5c7230 */ /* 0x000fe20000004100 */
[-C--:B------:R-:W-:Y:S01]  /*7090*/  F2FP.F16.E4M3.UNPACK_B R2, R148.reuse ;  /* 0x00000094ff02723e */ /* 0x080fe200020006ff */
[--C-:B------:R-:W-:Y:S01]  /*70a0*/  HADD2.F32 R95, -RZ, R8.reuse.H0_H0 ;  /* 0x20000008ff5f7230 */ /* 0x100fe20000004100 */
[----:B------:R-:W-:Y:S01]  /*70b0*/  F2FP.F16.E4M3.UNPACK_B R148, R148.H1 ;  /* 0x00000094ff94723e */ /* 0x000fe200030006ff */
[----:B------:R-:W-:Y:S01]  /*70c0*/  HADD2.F32 R97, -RZ, R8.H1_H1 ;  /* 0x30000008ff617230 */ /* 0x000fe20000004100 */
[----:B------:R-:W-:Y:S01]  /*70d0*/  F2FP.F16.E4M3.UNPACK_B R149, R149.H1 ;  /* 0x00000095ff95723e */ /* 0x000fe200030006ff */
[--C-:B------:R-:W-:Y:S01]  /*70e0*/  HADD2.F32 R98, -RZ, R7.reuse.H0_H0 ;  /* 0x20000007ff627230 */ /* 0x100fe20000004100 */
[----:B------:R-:W-:Y:S01]  /*70f0*/  F2FP.F16.E4M3.UNPACK_B R150, R150.H1 ;  /* 0x00000096ff96723e */ /* 0x000fe200030006ff */
[----:B------:R-:W-:Y:S01]  /*7100*/  HADD2.F32 R101, -RZ, R7.H1_H1 ;  /* 0x30000007ff657230 */ /* 0x000fe20000004100 */
[----:B------:R-:W-:Y:S01]  /*7110*/  F2FP.F16.E4M3.UNPACK_B R151, R151.H1 ;  /* 0x00000097ff97723e */ /* 0x000fe200030006ff */
[--C-:B------:R-:W-:Y:S01]  /*7120*/  HADD2.F32 R102, -RZ, R6.reuse.H0_H0 ;  /* 0x20000006ff667230 */ /* 0x100fe20000004100 */
[----:B------:R-:W-:Y:S01]  /*7130*/  F2FP.F16.E4M3.UNPACK_B R138, R163 ;  /* 0x000000a3ff8a723e */ /* 0x000fe200020006ff */
[----:B------:R-:W-:Y:S01]  /*7140*/  HADD2.F32 R105, -RZ, R6.H1_H1 ;  /* 0x30000006ff697230 */ /* 0x000fe20000004100 */
[----:B------:R-:W-:Y:S01]  /*7150*/  R2UR UR5, R207 ;  /* 0x00000000cf0572ca */ /* 0x000fe200000e0000 */
        /* <DEDUP_REMOVED lines=8> */
[----:B------:R-:W1:Y:S01]  /*71e0*/  LDTM.x64 R4, tmem[UR4+0x40] ;  /* 0x00004004000479ee */ /* 0x000e620008340000 */
[--C-:B------:R-:W-:Y:S01]  /*71f0*/  HADD2.F32 R0, -RZ, R2.reuse.H0_H0 ;  /* 0x20000002ff007230 */ /* 0x100fe20000004100 */
[----:B------:R-:W-:Y:S01]  /*7200*/  NOP ;  /* 0x0000000000007918 */ /* 0x000fe20000000000 */
[----:B------:R-:W-:Y:S01]  /*7210*/  HADD2.F32 R2, -RZ, R2.H1_H1 ;  /* 0x30000002ff027230 */ /* 0x000fe20000004100 */
[----:B------:R-:W-:Y:S01]  /*7220*/  UIADD3 UR5, UPT, UPT, UR5, 0xd0, URZ ;  /* 0x000000d005057890 */ /* 0x000fe2000fffe0ff */
[--C-:B------:R-:W-:Y:S01]  /*7230*/  HADD2.F32 R86, -RZ, R149.reuse.H1_H1 ;  /* 0x30000095ff567230 */ /* 0x100fe20000004100 */
[----:B------:R-:W-:Y:S01]  /*7240*/  F2FP.F16.E4M3.UNPACK_B R132, R161 ;  /* 0x000000a1ff84723e */ /* 0x000fe200020006ff */
[--C-:B------:R-:W-:Y:S01]  /*7250*/  HADD2.F32 R114, -RZ, R116.reuse.H0_H0 ;  /* 0x20000074ff727230 */ /* 0x100fe20000004100 */
[----:B------:R-:W-:Y:S01]  /*7260*/  UPRMT UR5, UR37, 0x654, UR5 ;  /* 0x0000065425057896 */ /* 0x000fe20008000005 */
[----:B------:R-:W-:Y:S01]  /*7270*/  HADD2.F32 R117, -RZ, R116.H1_H1 ;  /* 0x30000074ff757230 */ /* 0x000fe20000004100 */
[----:B------:R-:W-:Y:S01]  /*7280*/  F2FP.F16.E4M3.UNPACK_B R136, R162 ;  /* 0x000000a2ff88723e */ /* 0x000fe200020006ff */
[--C-:B------:R-:W-:Y:S01]  /*7290*/  HADD2.F32 R118, -RZ, R120.reuse.H0_H0 ;  /* 0x20000078ff767230 */ /* 0x100fe20000004100 */
[----:B------:R-:W-:Y:S01]  /*72a0*/  F2FP.F16.E4M3.UNPACK_B R152, R152.H1 ;  /* 0x00000098ff98723e */ /* 0x000fe200030006ff */
[----:B------:R-:W-:Y:S01]  /*72b0*/  HADD2.F32 R121, -RZ, R120.H1_H1 ;  /* 0x30000078ff797230 */ /* 0x000fe20000004100 */
[----:B------:R-:W-:Y:S01]  /*72c0*/  F2FP.F16.E4M3.UNPACK_B R153, R153.H1 ;  /* 0x00000099ff99723e */ /* 0x000fe200030006ff */
[--C-:B------:R-:W-:Y:S01]  /*72d0*/  HADD2.F32 R122, -RZ, R124.reuse.H0_H0 ;  /* 0x2000007cff7a7230 */ /* 0x100fe20000004100 */
[----:B------:R-:W-:Y:S01]  /*72e0*/  F2FP.F16.E4M3.UNPACK_B R154, R154.H1 ;  /* 0x0000009aff9a723e */ /* 0x000fe200030006ff */
[----:B-1----:R-:W-:Y:S01]  /*72f0*/  SYNCS.ARRIVE.TRANS64.RED.A1T0 RZ, [UR5], RZ ;  /* 0x000000ffffff79a7 */ /* 0x002fe20008100405 */
[----:B------:R-:W-:Y:S01]  /*7300*/  HADD2.F32 R125, -RZ, R124.H1_H1 ;  /* 0x3000007cff7d7230 */ /* 0x000fe20000004100 */
[----:B------:R-:W-:Y:S01]  /*7310*/  F2FP.F16.E4M3.UNPACK_B R155, R155.H1 ;  /* 0x0000009bff9b723e */ /* 0x000fe200030006ff */
[--C-:B------:R-:W-:Y:S01]  /*7320*/  HADD2.F32 R126, -RZ, R128.reuse.H0_H0 ;  /* 0x20000080ff7e7230 */ /* 0x100fe20000004100 */
[----:B------:R-:W-:Y:S01]  /*7330*/  F2FP.F16.E4M3.UNPACK_B R156, R156.H1 ;  /* 0x0000009cff9c723e */ /* 0x000fe200030006ff */
[----:B------:R-:W-:Y:S01]  /*7340*/  HADD2.F32 R129, -RZ, R128.H1_H1 ;  /* 0x30000080ff817230 */ /* 0x000fe20000004100 */
[----:B------:R-:W-:Y:S01]  /*7350*/  F2FP.F16.E4M3.UNPACK_B R157, R157.H1 ;  /* 0x0000009dff9d723e */ /* 0x000fe200030006ff */
[C---:B------:R-:W-:Y:S01]  /*7360*/  FMUL R4, R78.reuse, R4 ;  /* 0x000000044e047220 */ /* 0x040fe20000400000 */
[C---:B------:R-:W-:Y:S01]  /*7370*/  FMUL R5, R78.reuse, R5 ;  /* 0x000000054e057220 */ /* 0x040fe20000400000 */
[----:B------:R-:W-:Y:S02]  /*7380*/  HADD2.F32 R3, -RZ, R148.H0_H0 ;  /* 0x20000094ff037230 */ /* 0x000fe40000004100 */
        /* <DEDUP_REMOVED lines=9> */
[C---:B------:R-:W-:Y:S01]  /*7420*/  FMUL R2, R78.reuse, R21 ;  /* 0x000000154e027220 */ /* 0x040fe20000400000 */
[C---:B------:R-:W-:Y:S01]  /*7430*/  FMUL R21, R78.reuse, R28 ;  /* 0x0000001c4e157220 */ /* 0x040fe20000400000 */
[----:B------:R-:W-:Y:S02]  /*7440*/  HADD2.F32 R130, -RZ, R132.H0_H0 ;  /* 0x20000084ff827230 */ /* 0x000fe40000004100 */
[C---:B------:R-:W-:Y:S01]  /*7450*/  FMUL R6, R78.reuse, R6 ;  /* 0x000000064e067220 */ /* 0x040fe20000400000 */
[----:B------:R-:W-:Y:S02]  /*7460*/  HADD2.F32 R82, -RZ, R148.H1_H1 ;  /* 0x30000094ff527230 */ /* 0x000fe40000004100 */
[C---:B------:R-:W-:Y:S01]  /*7470*/  FMUL R7, R78.reuse, R7 ;  /* 0x000000074e077220 */ /* 0x040fe20000400000 */
[----:B------:R-:W-:Y:S02]  /*7480*/  HADD2.F32 R85, -RZ, R149.H0_H0 ;  /* 0x20000095ff557230 */ /* 0x000fe40000004100 */
[C---:B------:R-:W-:Y:S01]  /*7490*/  FFMA R6, R81.reuse, R3, R6 ;  /* 0x0000000351067223 */ /* 0x040fe20000000006 */
[----:B------:R-:W-:Y:S02]  /*74a0*/  HADD2.F32 R133, -RZ, R132.H1_H1 ;  /* 0x30000084ff857230 */ /* 0x000fe40000004100 */
[C---:B------:R-:W-:Y:S01]  /*74b0*/  FFMA R7, R81.reuse, R82, R7 ;  /* 0x0000005251077223 */ /* 0x040fe20000000007 */
[C---:B------:R-:W-:Y:S01]  /*74c0*/  FFMA R8, R81.reuse, R83, R8 ;  /* 0x0000005351087223 */ /* 0x040fe20000000008 */
[C---:B------:R-:W-:Y:S01]  /*74d0*/  FFMA R9, R81.reuse, R84, R9 ;  /* 0x0000005451097223 */ /* 0x040fe20000000009 */
[--C-:B------:R-:W-:Y:S02]  /*74e0*/  HADD2.F32 R82, -RZ, R138.reuse.H0_H0 ;  /* 0x2000008aff527230 */ /* 0x100fe40000004100 */
[C---:B------:R-:W-:Y:S01]  /*74f0*/  FMUL R10, R78.reuse, R10 ;  /* 0x0000000a4e0a7220 */ /* 0x040fe20000400000 */
[----:B------:R-:W-:Y:S02]  /*7500*/  HADD2.F32 R83, -RZ, R138.H1_H1 ;  /* 0x3000008aff537230 */ /* 0x000fe40000004100 */
[C---:B------:R-:W-:Y:S01]  /*7510*/  FMUL R11, R78.reuse, R11 ;  /* 0x0000000b4e0b7220 */ /* 0x040fe20000400000 */
[----:B------:R-:W-:Y:S02]  /*7520*/  HADD2.F32 R89, -RZ, R150.H0_H0 ;  /* 0x20000096ff597230 */ /* 0x000fe40000004100 */
[C---:B------:R-:W-:Y:S01]  /*7530*/  FFMA R10, R81.reuse, R85, R10 ;  /* 0x00000055510a7223 */ /* 0x040fe2000000000a */
[--C-:B------:R-:W-:Y:S02]  /*7540*/  HADD2.F32 R134, -RZ, R136.reuse.H0_H0 ;  /* 0x20000088ff867230 */ /* 0x100fe40000004100 */
[C---:B------:R-:W-:Y:S01]  /*7550*/  FFMA R11, R81.reuse, R86, R11 ;  /* 0x00000056510b7223 */ /* 0x040fe2000000000b */
[C---:B------:R-:W-:Y:S01]  /*7560*/  FFMA R12, R81.reuse, R87, R12 ;  /* 0x00000057510c7223 */ /* 0x040fe2000000000c */
[----:B------:R-:W-:Y:S01]  /*7570*/  FFMA R13, R81, R88, R13 ;  /* 0x00000058510d7223 */ /* 0x000fe2000000000d */
[----:B------:R-:W-:Y:S01]  /*7580*/  F2FP.SATFINITE.E4M3.F32.PACK_AB_MERGE_C R86, R7, R6, RZ ;  /* 0x000000060756723e */ /* 0x000fe200048070ff */
[C---:B------:R-:W-:Y:S01]  /*7590*/  FMUL R7, R78.reuse, R24 ;  /* 0x000000184e077220 */ /* 0x040fe20000400000 */
[----:B------:R-:W-:Y:S01]  /*75a0*/  F2FP.SATFINITE.E4M3.F32.PACK_AB_MERGE_C R138, R11, R10, RZ ;  /* 0x0000000a0b8a723e */ /* 0x000fe200048070ff */
[C---:B------:R-:W-:Y:S01]  /*75b0*/  FMUL R10, R78.reuse, R25 ;  /* 0x000000194e0a7220 */ /* 0x040fe20000400000 */
[C---:B------:R-:W-:Y:S01]  /*75c0*/  FMUL R25, R78.reuse, R32 ;  /* 0x000000204e197220 */ /* 0x040fe20000400000 */
[----:B------:R-:W-:Y:S02]  /*75d0*/  HADD2.F32 R137, -RZ, R136.H1_H1 ;  /* 0x30000088ff897230 */ /* 0x000fe40000004100 */
[C---:B------:R-:W-:Y:S01]  /*75e0*/  FMUL R14, R78.reuse, R14 ;  /* 0x0000000e4e0e7220 */ /* 0x040fe20000400000 */
[----:B------:R-:W-:Y:S02]  /*75f0*/  HADD2.F32 R90, -RZ, R150.H1_H1 ;  /* 0x30000096ff5a7230 */ /* 0x000fe40000004100 */
[C---:B------:R-:W-:Y:S01]  /*7600*/  FMUL R15, R78.reuse, R15 ;  /* 0x0000000f4e0f7220 */ /* 0x040fe20000400000 */
[--C-:B------:R-:W-:Y:S02]  /*7610*/  HADD2.F32 R93, -RZ, R151.reuse.H0_H0 ;  /* 0x20000097ff5d7230 */ /* 0x100fe40000004100 */
[C---:B------:R-:W-:Y:S01]  /*7620*/  FFMA R14, R81.reuse, R89, R14 ;  /* 0x00000059510e7223 */ /* 0x040fe2000000000e */
[----:B------:R-:W-:Y:S02]  /*7630*/  HADD2.F32 R94, -RZ, R151.H1_H1 ;  /* 0x30000097ff5e7230 */ /* 0x000fe40000004100 */
[C---:B------:R-:W-:Y:S01]  /*7640*/  FFMA R15, R81.reuse, R90, R15 ;  /* 0x0000005a510f7223 */ /* 0x040fe2000000000f */
[C---:B------:R-:W-:Y:S01]  /*7650*/  FFMA R16, R81.reuse, R91, R16 ;  /* 0x0000005b51107223 */ /* 0x040fe20000000010 */
[----:B------:R-:W-:Y:S01]  /*7660*/  FFMA R17, R81, R92, R17 ;  /* 0x0000005c51117223 */ /* 0x000fe20000000011 */
[C---:B------:R-:W-:Y:S01]  /*7670*/  FMUL R18, R78.reuse, R18 ;  /* 0x000000124e127220 */ /* 0x040fe20000400000 */
[C---:B------:R-:W-:Y:S01]  /*7680*/  FMUL R19, R78.reuse, R19 ;  /* 0x000000134e137220 */ /* 0x040fe20000400000 */
[--C-:B------:R-:W-:Y:S01]  /*7690*/  HADD2.F32 R96, -RZ, R152.reuse.H0_H0 ;  /* 0x20000098ff607230 */ /* 0x100fe20000004100 */
[----:B------:R-:W-:Y:S01]  /*76a0*/  F2FP.SATFINITE.E4M3.F32.PACK_AB_MERGE_C R14, R15, R14, RZ ;  /* 0x0000000e0f0e723e */ /* 0x000fe200048070ff */
[C---:B------:R-:W-:Y:S01]  /*76b0*/  FFMA R18, R81.reuse, R93, R18 ;  /* 0x0000005d51127223 */ /* 0x040fe20000000012 */
[C---:B------:R-:W-:Y:S01]  /*76c0*/  FFMA R19, R81.reuse, R94, R19 ;  /* 0x0000005e51137223 */ /* 0x040fe20000000013 */
[C---:B------:R-:W-:Y:S01]  /*76d0*/  FFMA R0, R81.reuse, R95, R0 ;  /* 0x0000005f51007223 */ /* 0x040fe20000000000 */
[----:B------:R-:W-:Y:S01]  /*76e0*/  FFMA R2, R81, R97, R2 ;  /* 0x0000006151027223 */ /* 0x000fe20000000002 */
[----:B------:R-:W-:Y:S02]  /*76f0*/  HADD2.F32 R99, -RZ, R152.H1_H1 ;  /* 0x30000098ff637230 */ /* 0x000fe40000004100 */
[C---:B------:R-:W-:Y:S01]  /*7700*/  FMUL R3, R78.reuse, R22 ;  /* 0x000000164e037220 */ /* 0x040fe20000400000 */
[----:B------:R-:W-:Y:S01]  /*7710*/  F2FP.SATFINITE.E4M3.F32.PACK_AB_MERGE_C R18, R19, R18, RZ ;  /* 0x000000121312723e */ /* 0x000fe200048070ff */
[C---:B------:R-:W-:Y:S01]  /*7720*/  FMUL R22, R78.reuse, R29 ;  /* 0x0000001d4e167220 */ /* 0x040fe20000400000 */
[C---:B------:R-:W-:Y:S01]  /*7730*/  FMUL R29, R78.reuse, R36 ;  /* 0x000000244e1d7220 */ /* 0x040fe20000400000 */
[C---:B------:R-:W-:Y:S01]  /*7740*/  FFMA R3, R81.reuse, R96, R3 ;  /* 0x0000006051037223 */ /* 0x040fe20000000003 */
[C---:B------:R-:W-:Y:S01]  /*7750*/  FMUL R6, R78.reuse, R23 ;  /* 0x000000174e067220 */ /* 0x040fe20000400000 */
[--C-:B------:R-:W-:Y:S02]  /*7760*/  HADD2.F32 R100, -RZ, R153.reuse.H0_H0 ;  /* 0x20000099ff647230 */ /* 0x100fe40000004100 */
[C---:B------:R-:W-:Y:S01]  /*7770*/  FMUL R11, R78.reuse, R26 ;  /* 0x0000001a4e0b7220 */ /* 0x040fe20000400000 */
[----:B------:R-:W-:Y:S02]  /*7780*/  HADD2.F32 R103, -RZ, R153.H1_H1 ;  /* 0x30000099ff677230 */ /* 0x000fe40000004100 */
[C---:B------:R-:W-:Y:S01]  /*7790*/  FFMA R6, R81.reuse, R99, R6 ;  /* 0x0000006351067223 */ /* 0x040fe20000000006 */
[C---:B------:R-:W-:Y:S01]  /*77a0*/  FFMA R7, R81.reuse, R98, R7 ;  /* 0x0000006251077223 */ /* 0x040fe20000000007 */
[C---:B------:R-:W-:Y:S01]  /*77b0*/  FFMA R10, R81.reuse, R101, R10 ;  /* 0x00000065510a7223 */ /* 0x040fe2000000000a */
[C---:B------:R-:W-:Y:S01]  /*77c0*/  FFMA R11, R81.reuse, R100, R11 ;  /* 0x00000064510b7223 */ /* 0x040fe2000000000b */
[----:B------:R-:W-:Y:S01]  /*77d0*/  FMUL R26, R78, R33 ;  /* 0x000000214e1a7220 */ /* 0x000fe20000400000 */
[----:B------:R-:W-:Y:S01]  /*77e0*/  F2FP.SATFINITE.E4M3.F32.PACK_AB_MERGE_C R3, R6, R3, RZ ;  /* 0x000000030603723e */ /* 0x000fe200048070ff */
[C---:B------:R-:W-:Y:S01]  /*77f0*/  FMUL R33, R78.reuse, R40 ;  /* 0x000000284e217220 */ /* 0x040fe20000400000 */
        /* <DEDUP_REMOVED lines=8> */
[C---:B------:R-:W-:Y:S01]  /*7880*/  FMUL R30, R78.reuse, R37 ;  /* 0x000000254e1e7220 */ /* 0x040fe20000400000 */
[C---:B------:R-:W-:Y:S01]  /*7890*/  FMUL R37, R78.reuse, R44 ;  /* 0x0000002c4e257220 */ /* 0x040fe20000400000 */
[C---:B------:R-:W-:Y:S01]  /*78a0*/  FMUL R24, R78.reuse, R31 ;  /* 0x0000001f4e187220 */ /* 0x040fe20000400000 */
[----:B------:R-:W-:Y:S01]  /*78b0*/  F2FP.F16.E4M3.UNPACK_B R158, R158.H1 ;  /* 0x0000009eff9e723e */ /* 0x000fe200030006ff */
[--C-:B------:R-:W-:Y:S02]  /*78c0*/  HADD2.F32 R108, -RZ, R155.reuse.H0_H0 ;  /* 0x2000009bff6c7230 */ /* 0x100fe40000004100 */
[----:B------:R-:W-:Y:S01]  /*78d0*/  FMUL R27, R78, R34 ;  /* 0x000000224e1b7220 */ /* 0x000fe20000400000 */
[----:B------:R-:W-:Y:S02]  /*78e0*/  HADD2.F32 R111, -RZ, R155.H1_H1 ;  /* 0x3000009bff6f7230 */ /* 0x000fe40000004100 */
[C---:B------:R-:W-:Y:S01]  /*78f0*/  FFMA R24, R81.reuse, R107, R24 ;  /* 0x0000006b51187223 */ /* 0x040fe20000000018 */
[----:B------:R-:W-:Y:S01]  /*7900*/  F2FP.F16.E4M3.UNPACK_B R159, R159.H1 ;  /* 0x0000009fff9f723e */ /* 0x000fe200030006ff */
[C---:B------:R-:W-:Y:S01]  /*7910*/  FFMA R25, R81.reuse, R106, R25 ;  /* 0x0000006a51197223 */ /* 0x040fe20000000019 */
[C---:B------:R-:W-:Y:S01]  /*7920*/  FFMA R26, R81.reuse, R109, R26 ;  /* 0x0000006d511a7223 */ /* 0x040fe2000000001a */
[----:B------:R-:W-:Y:S01]  /*7930*/  F2FP.F16.E4M3.UNPACK_B R160, R160.H1 ;  /* 0x000000a0ffa0723e */ /* 0x000fe200030006ff */
[C---:B------:R-:W-:Y:S01]  /*7940*/  FFMA R27, R81.reuse, R108, R27 ;  /* 0x0000006c511b7223 */ /* 0x040fe2000000001b */
[----:B------:R-:W-:Y:S01]  /*7950*/  F2FP.SATFINITE.E4M3.F32.PACK_AB_MERGE_C R6, R24, R23, RZ ;  /* 0x000000171806723e */ /* 0x000fe200048070ff */
[C---:B------:R-:W-:Y:S01]  /*7960*/  FMUL R34, R78.reuse, R41 ;  /* 0x000000294e227220 */ /* 0x040fe20000400000 */
[C---:B------:R-:W-:Y:S01]  /*7970*/  FMUL R41, R78.reuse, R48 ;  /* 0x000000304e297220 */ /* 0x040fe20000400000 */
[----:B------:R-:W-:Y:S01]  /*7980*/  FMUL R28, R78, R35 ;  /* 0x000000234e1c7220 */ /* 0x000fe20000400000 */
[----:B------:R-:W-:Y:S01]  /*7990*/  F2FP.F16.E4M3.UNPACK_B R161, R161.H1 ;  /* 0x000000a1ffa1723e */ /* 0x000fe200030006ff */
[--C-:B------:R-:W-:Y:S01]  /*79a0*/  HADD2.F32 R112, -RZ, R156.reuse.H0_H0 ;  /* 0x2000009cff707230 */ /* 0x100fe20000004100 */
[----:B------:R-:W-:Y:S01]  /*79b0*/  F2FP.SATFINITE.E4M3.F32.PACK_AB_MERGE_C R6, R22, R21, R6 ;  /* 0x000000151606723e */ /* 0x000fe20004807006 */
[C---:B------:R-:W-:Y:S01]  /*79c0*/  FFMA R28, R81.reuse, R111, R28 ;  /* 0x0000006f511c7223 */ /* 0x040fe2000000001c */
[C---:B------:R-:W-:Y:S01]  /*79d0*/  FFMA R29, R81.reuse, R110, R29 ;  /* 0x0000006e511d7223 */ /* 0x040fe2000000001d */
[C---:B------:R-:W-:Y:S01]  /*79e0*/  FFMA R30, R81.reuse, R113, R30 ;  /* 0x00000071511e7223 */ /* 0x040fe2000000001e */
[----:B------:R-:W-:Y:S02]  /*79f0*/  HADD2.F32 R115, -RZ, R156.H1_H1 ;  /* 0x3000009cff737230 */ /* 0x000fe40000004100 */
[C---:B------:R-:W-:Y:S01]  /*7a00*/  FMUL R31, R78.reuse, R38 ;  /* 0x000000264e1f7220 */ /* 0x040fe20000400000 */
[----:B------:R-:W-:Y:S01]  /*7a10*/  F2FP.F16.E4M3.UNPACK_B R162, R162.H1 ;  /* 0x000000a2ffa2723e */ /* 0x000fe200030006ff */
[C---:B------:R-:W-:Y:S01]  /*7a20*/  FMUL R38, R78.reuse, R45 ;  /* 0x0000002d4e267220 */ /* 0x040fe20000400000 */
[C---:B------:R-:W-:Y:S01]  /*7a30*/  FMUL R45, R78.reuse, R52 ;  /* 0x000000344e2d7220 */ /* 0x040fe20000400000 */
[----:B------:R-:W-:Y:S01]  /*7a40*/  F2FP.F16.E4M3.UNPACK_B R163, R163.H1 ;  /* 0x000000a3ffa3723e */ /* 0x000fe200030006ff */
[----:B------:R-:W-:Y:S01]  /*7a50*/  FFMA R31, R81, R112, R31 ;  /* 0x00000070511f7223 */ /* 0x000fe2000000001f */
[----:B------:R-:W-:Y:S01]  /*7a60*/  FMUL R52, R78, R59 ;  /* 0x0000003b4e347220 */ /* 0x000fe20000400000 */
[----:B------:R-:W-:Y:S01]  /*7a70*/  IADD3 R76, PT, PT, R76, 0x1, RZ ;  /* 0x000000014c4c7810 */ /* 0x000fe20007ffe0ff */
[C---:B------:R-:W-:Y:S01]  /*7a80*/  FMUL R59, R78.reuse, R66 ;  /* 0x000000424e3b7220 */ /* 0x040fe20000400000 */
[----:B------:R-:W-:Y:S01]  /*7a90*/  F2FP.SATFINITE.E4M3.F32.PACK_AB_MERGE_C R66, R13, R12, R14 ;  /* 0x0000000c0d42723e */ /* 0x000fe2000480700e */
[C---:B------:R-:W-:Y:S01]  /*7aa0*/  FMUL R32, R78.reuse, R39 ;  /* 0x000000274e207220 */ /* 0x040fe20000400000 */
[--C-:B------:R-:W-:Y:S02]  /*7ab0*/  HADD2.F32 R116, -RZ, R157.reuse.H0_H0 ;  /* 0x2000009dff747230 */ /* 0x100fe40000004100 */
[C---:B------:R-:W-:Y:S01]  /*7ac0*/  FMUL R35, R78.reuse, R42 ;  /* 0x0000002a4e237220 */ /* 0x040fe20000400000 */
[----:B------:R-:W-:Y:S02]  /*7ad0*/  HADD2.F32 R119, -RZ, R157.H1_H1 ;  /* 0x3000009dff777230 */ /* 0x000fe40000004100 */
[C---:B------:R-:W-:Y:S01]  /*7ae0*/  FFMA R32, R81.reuse, R115, R32 ;  /* 0x0000007351207223 */ /* 0x040fe20000000020 */
[----:B------:R-:W-:Y:S01]  /*7af0*/  FMUL R36, R78, R43 ;  /* 0x0000002b4e247220 */ /* 0x000fe20000400000 */
[C---:B------:R-:W-:Y:S01]  /*7b00*/  FFMA R33, R81.reuse, R114, R33 ;  /* 0x0000007251217223 */ /* 0x040fe20000000021 */
[C---:B------:R-:W-:Y:S01]  /*7b10*/  FFMA R34, R81.reuse, R117, R34 ;  /* 0x0000007551227223 */ /* 0x040fe20000000022 */
[--C-:B------:R-:W-:Y:S01]  /*7b20*/  HADD2.F32 R120, -RZ, R158.reuse.H0_H0 ;  /* 0x2000009eff787230 */ /* 0x100fe20000004100 */
[----:B------:R-:W-:Y:S01]  /*7b30*/  F2FP.SATFINITE.E4M3.F32.PACK_AB_MERGE_C R32, R32, R31, RZ ;  /* 0x0000001f2020723e */ /* 0x000fe200048070ff */
[C---:B------:R-:W-:Y:S01]  /*7b40*/  FFMA R35, R81.reuse, R116, R35 ;  /* 0x0000007451237223 */ /* 0x040fe20000000023 */
[----:B------:R-:W-:Y:S02]  /*7b50*/  HADD2.F32 R123, -RZ, R158.H1_H1 ;  /* 0x3000009eff7b7230 */ /* 0x000fe40000004100 */
[----:B------:R-:W-:Y:S01]  /*7b60*/  FMUL R39, R78, R46 ;  /* 0x0000002e4e277220 */ /* 0x000fe20000400000 */
[----:B------:R-:W-:Y:S01]  /*7b70*/  F2FP.SATFINITE.E4M3.F32.PACK_AB_MERGE_C R32, R30, R29, R32 ;  /* 0x0000001d1e20723e */ /* 0x000fe20004807020 */
[C---:B------:R-:W-:Y:S01]  /*7b80*/  FFMA R36, R81.reuse, R119, R36 ;  /* 0x0000007751247223 */ /* 0x040fe20000000024 */
[C---:B------:R-:W-:Y:S01]  /*7b90*/  FMUL R40, R78.reuse, R47 ;  /* 0x0000002f4e287220 */ /* 0x040fe20000400000 */
[C---:B------:R-:W-:Y:S01]  /*7ba0*/  FFMA R37, R81.reuse, R118, R37 ;  /* 0x0000007651257223 */ /* 0x040fe20000000025 */
[C---:B------:R-:W-:Y:S01]  /*7bb0*/  FFMA R38, R81.reuse, R121, R38 ;  /* 0x0000007951267223 */ /* 0x040fe20000000026 */
[C---:B------:R-:W-:Y:S01]  /*7bc0*/  FMUL R42, R78.reuse, R49 ;  /* 0x000000314e2a7220 */ /* 0x040fe20000400000 */
[--C-:B------:R-:W-:Y:S02]  /*7bd0*/  HADD2.F32 R124, -RZ, R159.reuse.H0_H0 ;  /* 0x2000009fff7c7230 */ /* 0x100fe40000004100 */
[C---:B------:R-:W-:Y:S01]  /*7be0*/  FFMA R39, R81.reuse, R120, R39 ;  /* 0x0000007851277223 */ /* 0x040fe20000000027 */
[----:B------:R-:W-:Y:S02]  /*7bf0*/  HADD2.F32 R127, -RZ, R159.H1_H1 ;  /* 0x3000009fff7f7230 */ /* 0x000fe40000004100 */
[C---:B------:R-:W-:Y:S01]  /*7c00*/  FMUL R43, R78.reuse, R50 ;  /* 0x000000324e2b7220 */ /* 0x040fe20000400000 */
[C---:B------:R-:W-:Y:S01]  /*7c10*/  FFMA R40, R81.reuse, R123, R40 ;  /* 0x0000007b51287223 */ /* 0x040fe20000000028 */
[C---:B------:R-:W-:Y:S01]  /*7c20*/  FMUL R44, R78.reuse, R51 ;  /* 0x000000334e2c7220 */ /* 0x040fe20000400000 */
[C---:B------:R-:W-:Y:S01]  /*7c30*/  FFMA R41, R81.reuse, R122, R41 ;  /* 0x0000007a51297223 */ /* 0x040fe20000000029 */
[C---:B------:R-:W-:Y:S01]  /*7c40*/  FMUL R50, R78.reuse, R57 ;  /* 0x000000394e327220 */ /* 0x040fe20000400000 */
[C---:B------:R-:W-:Y:S01]  /*7c50*/  FMUL R57, R78.reuse, R64 ;  /* 0x000000404e397220 */ /* 0x040fe20000400000 */
[----:B------:R-:W-:Y:S01]  /*7c60*/  FFMA R42, R81, R125, R42 ;  /* 0x0000007d512a7223 */ /* 0x000fe2000000002a */
[C---:B------:R-:W-:Y:S01]  /*7c70*/  FMUL R46, R78.reuse, R53 ;  /* 0x000000354e2e7220 */ /* 0x040fe20000400000 */
[--C-:B------:R-:W-:Y:S01]  /*7c80*/  HADD2.F32 R128, -RZ, R160.reuse.H0_H0 ;  /* 0x200000a0ff807230 */ /* 0x100fe20000004100 */
[----:B------:R-:W-:Y:S01]  /*7c90*/  F2FP.SATFINITE.E4M3.F32.PACK_AB_MERGE_C R64, R5, R4, R86 ;  /* 0x000000040540723e */ /* 0x000fe20004807056 */
[C---:B------:R-:W-:Y:S01]  /*7ca0*/  FMUL R51, R78.reuse, R58 ;  /* 0x0000003a4e337220 */ /* 0x040fe20000400000 */
[C---:B------:R-:W-:Y:S01]  /*7cb0*/  FMUL R53, R78.reuse, R60 ;  /* 0x0000003c4e357220 */ /* 0x040fe20000400000 */
[C---:B------:R-:W-:Y:S01]  /*7cc0*/  FFMA R43, R81.reuse, R124, R43 ;  /* 0x0000007c512b7223 */ /* 0x040fe2000000002b */
[----:B------:R-:W-:Y:S02]  /*7cd0*/  HADD2.F32 R131, -RZ, R160.H1_H1 ;  /* 0x300000a0ff837230 */ /* 0x000fe40000004100 */
[C---:B------:R-:W-:Y:S01]  /*7ce0*/  FMUL R47, R78.reuse, R54 ;  /* 0x000000364e2f7220 */ /* 0x040fe20000400000 */
[C---:B------:R-:W-:Y:S01]  /*7cf0*/  FMUL R58, R78.reuse, R65 ;  /* 0x000000414e3a7220 */ /* 0x040fe20000400000 */
[----:B------:R-:W-:Y:S01]  /*7d00*/  FMUL R60, R78, R67 ;  /* 0x000000434e3c7220 */ /* 0x000fe20000400000 */
[----:B------:R-:W-:Y:S01]  /*7d10*/  F2FP.SATFINITE.E4M3.F32.PACK_AB_MERGE_C R5, R20, R11, RZ ;  /* 0x0000000b1405723e */ /* 0x000fe200048070ff */
[----:B------:R-:W-:Y:S01]  /*7d20*/  FFMA R44, R81, R127, R44 ;  /* 0x0000007f512c7223 */ /* 0x000fe2000000002c */
[C---:B------:R-:W-:Y:S01]  /*7d30*/  FMUL R48, R78.reuse, R55 ;  /* 0x000000374e307220 */ /* 0x040fe20000400000 */
[----:B------:R-:W-:Y:S01]  /*7d40*/  F2FP.SATFINITE.E4M3.F32.PACK_AB_MERGE_C R65, R9, R8, R138 ;  /* 0x000000080941723e */ /* 0x000fe2000480708a */
[----:B------:R-:W-:Y:S01]  /*7d50*/  FFMA R45, R81, R126, R45 ;  /* 0x0000007e512d7223 */ /* 0x000fe2000000002d */
[----:B------:R-:W-:Y:S01]  /*7d60*/  F2FP.SATFINITE.E4M3.F32.PACK_AB_MERGE_C R67, R17, R16, R18 ;  /* 0x000000101143723e */ /* 0x000fe20004807012 */
[----:B------:R-:W-:Y:S01]  /*7d70*/  FMUL R49, R78, R56 ;  /* 0x000000384e317220 */ /* 0x000fe20000400000 */
[C---:B------:R-:W-:Y:S01]  /*7d80*/  FFMA R46, R81.reuse, R129, R46 ;  /* 0x00000081512e7223 */ /* 0x040fe2000000002e */
[--C-:B------:R-:W-:Y:S02]  /*7d90*/  HADD2.F32 R132, -RZ, R161.reuse.H0_H0 ;  /* 0x200000a1ff847230 */ /* 0x100fe40000004100 */
[C---:B------:R-:W-:Y:S01]  /*7da0*/  FFMA R47, R81.reuse, R128, R47 ;  /* 0x00000080512f7223 */ /* 0x040fe2000000002f */
[----:B------:R1:W-:Y:S01]  /*7db0*/  STS.128 [R172+UR49+0x6200], R64 ;  /* 0x00620040ac007988 */ /* 0x0003e20008000c31 */
[----:B------:R-:W-:Y:S01]  /*7dc0*/  HADD2.F32 R135, -RZ, R161.H1_H1 ;  /* 0x300000a1ff877230 */ /* 0x000fe20000004100 */
[----:B------:R-:W-:Y:S01]  /*7dd0*/  F2FP.SATFINITE.E4M3.F32.PACK_AB_MERGE_C R5, R10, R7, R5 ;  /* 0x000000070a05723e */ /* 0x000fe20004807005 */
[C---:B------:R-:W-:Y:S01]  /*7de0*/  FFMA R48, R81.reuse, R131, R48 ;  /* 0x0000008351307223 */ /* 0x040fe20000000030 */
[----:B------:R-:W-:Y:S01]  /*7df0*/  F2FP.SATFINITE.E4M3.F32.PACK_AB_MERGE_C R7, R28, R27, RZ ;  /* 0x0000001b1c07723e */ /* 0x000fe200048070ff */
        /* <DEDUP_REMOVED lines=8> */
[----:B------:R-:W-:Y:S01]  /*7e80*/  FMUL R56, R78, R63 ;  /* 0x0000003f4e387220 */ /* 0x000fe20000400000 */
[----:B------:R-:W-:Y:S01]  /*7e90*/  F2FP.SATFINITE.E4M3.F32.PACK_AB_MERGE_C R4, R2, R0, R3 ;  /* 0x000000000204723e */ /* 0x000fe20004807003 */
[C---:B------:R-:W-:Y:S01]  /*7ea0*/  FFMA R53, R81.reuse, R134, R53 ;  /* 0x0000008651357223 */ /* 0x040fe20000000035 */
[----:B------:R-:W-:Y:S01]  /*7eb0*/  F2FP.SATFINITE.E4M3.F32.PACK_AB_MERGE_C R7, R26, R25, R7 ;  /* 0x000000191a07723e */ /* 0x000fe20004807007 */
[C---:B------:R-:W-:Y:S01]  /*7ec0*/  FFMA R54, R81.reuse, R137, R54 ;  /* 0x0000008951367223 */ /* 0x040fe20000000036 */
[--C-:B------:R-:W-:Y:S02]  /*7ed0*/  HADD2.F32 R84, -RZ, R163.reuse.H0_H0 ;  /* 0x200000a3ff547230 */ /* 0x100fe40000004100 */
[C---:B------:R-:W-:Y:S01]  /*7ee0*/  FFMA R55, R81.reuse, R136, R55 ;  /* 0x0000008851377223 */ /* 0x040fe20000000037 */
[----:B------:R-:W-:Y:S01]  /*7ef0*/  HADD2.F32 R85, -RZ, R163.H1_H1 ;  /* 0x300000a3ff557230 */ /* 0x000fe20000004100 */
[----:B------:R1:W-:Y:S01]  /*7f00*/  STS.128 [R204+0x6010], R4 ;  /* 0x00601004cc007388 */ /* 0x0003e20000000c00 */
[----:B------:R-:W-:Y:S01]  /*7f10*/  F2FP.SATFINITE.E4M3.F32.PACK_AB_MERGE_C R35, R36, R35, RZ ;  /* 0x000000232423723e */ /* 0x000fe200048070ff */
[C---:B------:R-:W-:Y:S01]  /*7f20*/  FFMA R56, R81.reuse, R139, R56 ;  /* 0x0000008b51387223 */ /* 0x040fe20000000038 */
[----:B------:R-:W-:Y:S01]  /*7f30*/  F2FP.SATFINITE.E4M3.F32.PACK_AB_MERGE_C R39, R40, R39, RZ ;  /* 0x000000272827723e */ /* 0x000fe200048070ff */
[C---:B------:R-:W-:Y:S01]  /*7f40*/  FFMA R57, R81.reuse, R82, R57 ;  /* 0x0000005251397223 */ /* 0x040fe20000000039 */
[----:B------:R-:W-:Y:S01]  /*7f50*/  F2FP.SATFINITE.E4M3.F32.PACK_AB_MERGE_C R43, R44, R43, RZ ;  /* 0x0000002b2c2b723e */ /* 0x000fe200048070ff */
[C---:B------:R-:W-:Y:S01]  /*7f60*/  FFMA R58, R81.reuse, R83, R58 ;  /* 0x00000053513a7223 */ /* 0x040fe2000000003a */
[C---:B------:R-:W-:Y:S01]  /*7f70*/  FFMA R59, R81.reuse, R84, R59 ;  /* 0x00000054513b7223 */ /* 0x040fe2000000003b */
[----:B------:R-:W-:Y:S01]  /*7f80*/  F2FP.SATFINITE.E4M3.F32.PACK_AB_MERGE_C R33, R34, R33, R35 ;  /* 0x000000212221723e */ /* 0x000fe20004807023 */
        /* <DEDUP_REMOVED lines=11> */
[----:B------:R-:W-:Y:S05]  /*8040*/  F2FP.SATFINITE.E4M3.F32.PACK_AB_MERGE_C R51, R58, R57, R59 ;  /* 0x000000393a33723e */ /* 0x000fea000480703b */
        /* <DEDUP_REMOVED lines=9> */
[----:B------:R-:W-:Y:S02]  /*80e0*/  UIADD3 UR8, UP0, UPT, UR52, 0x680, URZ ;  /* 0x0000068034087890 */ /* 0x000fe4000ff1e0ff */
[----:B------:R-:W-:Y:S02]  /*80f0*/  UIADD3 UR5, UPT, UPT, UR41, 0x40, URZ ;  /* 0x0000004029057890 */ /* 0x000fe4000fffe0ff */
[----:B------:R-:W-:Y:S02]  /*8100*/  UIADD3 UR4, UPT, UPT, UR49, 0x6200, URZ ;  /* 0x0000620031047890 */ /* 0x000fe4000fffe0ff */
[----:B------:R-:W-:Y:S01]  /*8110*/  UIADD3.X UR9, UPT, UPT, URZ, UR53, URZ, UP0, !UPT ;  /* 0x00000035ff097290 */ /* 0x000fe200087fe4ff */
[----:B------:R-:W-:Y:S01]  /*8120*/  UMOV UR6, UR42 ;  /* 0x0000002a00067c82 */ /* 0x000fe20008000000 */
[----:B------:R-:W-:Y:S07]  /*8130*/  UMOV UR7, UR36 ;  /* 0x0000002400077c82 */ /* 0x000fee0008000000 */
[----:B------:R2:W-:Y:S01]  /*8140*/  UTMASTG.3D [UR4], [UR8] ;  /* 0x00000004080073b5 */ /* 0x0005e20008010000 */
[----:B------:R0:W-:Y:S01]  /*8150*/  UTMACMDFLUSH ;  /* 0x00000000000079b7 */ /* 0x0001e20000000000 */
[----:B--2---:R-:W-:Y:S04]  /*8160*/  DEPBAR.LE SB0, 0x1 ;  /* 0x000080400000791a */ /* 0x004fe80000000000 */
.L_x_106:
[----:B------:R-:W-:Y:S05]  /*8170*/  BSYNC.RECONVERGENT B0 ;  /* 0x0000000000007941 */ /* 0x000fea0003800200 */
.L_x_105:
[----:B------:R-:W-:Y:S01]  /*8180*/  BAR.SYNC.DEFER_BLOCKING 0x1, 0x80 ;  /* 0x0042000000007b1d */ /* 0x000fe20000010000 */
[----:B------:R-:W-:Y:S01]  /*8190*/  ISETP.NE.AND P2, PT, R194, RZ, PT ;  /* 0x000000ffc200720c */ /* 0x000fe20003f45270 */
[----:B------:R-:W-:Y:S01]  /*81a0*/  IMAD.IADD R20, R75, 0x1, R147 ;  /* 0x000000014b147824 */ /* 0x000fe200078e0293 */
[----:B------:R-:W-:Y:S01]  /*81b0*/  ISETP.NE.AND P0, PT, R195, 0x2, PT ;  /* 0x00000002c300780c */ /* 0x000fe20003f05270 */
[----:B------:R-:W-:Y:S01]  /*81c0*/  IMAD.IADD R21, R77, 0x1, R170 ;  /* 0x000000014d157824 */ /* 0x000fe200078e02aa */
[----:B------:R-:W-:Y:S02]  /*81d0*/  ISETP.NE.AND P1, PT, R76, 0x4, PT ;  /* 0x000000044c00780c */ /* 0x000fe40003f25270 */
[----:B------:R-:W-:Y:S02]  /*81e0*/  SEL R3, RZ, 0x1, P0 ;  /* 0x00000001ff037807 */ /* 0x000fe40000000000 */
[----:B------:R-:W-:Y:S02]  /*81f0*/  SEL R0, RZ, 0x1, P1 ;  /* 0x00000001ff007807 */ /* 0x000fe40000800000 */
[----:B------:R-:W-:Y:S02]  /*8200*/  LOP3.LUT R182, R182, R3, RZ, 0x3c, !PT ;  /* 0x00000003b6b67212 */ /* 0x000fe400078e3cff */
[----:B------:R-:W-:Y:S02]  /*8210*/  LOP3.LUT R183, R183, R0, RZ, 0x3c, !PT ;  /* 0x00000000b7b77212 */ /* 0x000fe400078e3cff */
[----:B------:R-:W-:Y:S02]  /*8220*/  @P2 R2UR UR36, R179 ;  /* 0x00000000b32422ca */ /* 0x000fe400000e0000 */
[----:B------:R-:W-:Y:S02]  /*8230*/  SEL R195, R195, RZ, P0 ;  /* 0x000000ffc3c37207 */ /* 0x000fe40000000000 */
[----:B------:R-:W-:Y:S01]  /*8240*/  SEL R76, R76, RZ, P1 ;  /* 0x000000ff4c4c7207 */ /* 0x000fe20000800000 */
[----:B------:R-:W-:Y:S10]  /*8250*/  @P2 BRA `(.L_x_107) ;  /* 0xffffffc400bc2947 */ /* 0x000ff4000383ffff */
[----:B------:R-:W-:Y:S05]  /*8260*/  EXIT ;  /* 0x000000000000794d */ /* 0x000fea0003800000 */
.L_x_19:
[----:B--2---:R2:W1:Y:S02]  /*8270*/  SYNCS.PHASECHK.TRANS64.TRYWAIT P0, [R3+URZ+0x100], R2 ;  /* 0x00010002030075a7 */ /* 0x00446400080011ff */
[----:B-1----:R-:W-:Y:S05]  /*8280*/  @!P0 NANOSLEEP.SYNCS 0x989680 ;  /* 0x009896800000895d */ /* 0x002fea0003900000 */
[----:B------:R-:W1:Y:S02]  /*8290*/  @!P0 SYNCS.PHASECHK.TRANS64 P0, [R3+URZ+0x100], R2 ;  /* 0x00010002030085a7 */ /* 0x000e6400080010ff */
[----:B-1----:R-:W-:Y:S05]  /*82a0*/  @!P0 BRA `(.L_x_19) ;  /* 0xfffffffc00f08947 */ /* 0x002fea000383ffff */
[----:B------:R-:W-:Y:S05]  /*82b0*/  BRA `(.L_x_108) ;  /* 0xffffff9000c87947 */ /* 0x000fea000383ffff */
.L_x_22:
[----:B-1----:R-:W-:-:S07]  /*82c0*/  MOV R2, UR33 ;  /* 0x0000002100027c02 */ /* 0x002fce0008000f00 */
.L_x_109:
[----:B-1----:R1:W2:Y:S02]  /*82d0*/  SYNCS.PHASECHK.TRANS64.TRYWAIT P0, [R2+URZ+0x30], R5 ;  /* 0x00003005020075a7 */ /* 0x0022a400080011ff */
[----:B--2---:R-:W-:Y:S05]  /*82e0*/  @!P0 NANOSLEEP.SYNCS 0x989680 ;  /* 0x009896800000895d */ /* 0x004fea0003900000 */
[----:B------:R-:W2:Y:S02]  /*82f0*/  @!P0 SYNCS.PHASECHK.TRANS64 P0, [R2+URZ+0x30], R5 ;  /* 0x00003005020085a7 */ /* 0x000ea400080010ff */
[----:B--2---:R-:W-:Y:S05]  /*8300*/  @!P0 BRA `(.L_x_109) ;  /* 0xfffffffc00f08947 */ /* 0x004fea000383ffff */
[----:B------:R-:W-:Y:S05]  /*8310*/  BRA `(.L_x_21) ;  /* 0xffffff9400187947 */ /* 0x000fea000383ffff */
.L_x_28:
[----:B-1----:R-:W-:-:S07]  /*8320*/  MOV R2, UR17 ;  /* 0x0000001100027c02 */ /* 0x002fce0008000f00 */
.L_x_110:
[----:B-1----:R1:W2:Y:S02]  /*8330*/  SYNCS.PHASECHK.TRANS64.TRYWAIT P0, [R2+URZ+0x30], R5 ;  /* 0x00003005020075a7 */ /* 0x0022a400080011ff */
[----:B--2---:R-:W-:Y:S05]  /*8340*/  @!P0 NANOSLEEP.SYNCS 0x989680 ;  /* 0x009896800000895d */ /* 0x004fea0003900000 */
[----:B------:R-:W2:Y:S02]  /*8350*/  @!P0 SYNCS.PHASECHK.TRANS64 P0, [R2+URZ+0x30], R5 ;  /* 0x00003005020085a7 */ /* 0x000ea400080010ff */
[----:B--2---:R-:W-:Y:S05]  /*8360*/  @!P0 BRA `(.L_x_110) ;  /* 0xfffffffc00f08947 */ /* 0x004fea000383ffff */
[----:B------:R-:W-:Y:S05]  /*8370*/  BRA `(.L_x_27) ;  /* 0xffffff9400bc7947 */ /* 0x000fea000383ffff */
.L_x_32:
[----:B-1----:R1:W2:Y:S02]  /*8380*/  SYNCS.PHASECHK.TRANS64.TRYWAIT P0, [R2+URZ+0x90], R3 ;  /* 0x00009003020075a7 */ /* 0x0022a400080011ff */
[----:B--2---:R-:W-:Y:S05]  /*8390*/  @!P0 NANOSLEEP.SYNCS 0x989680 ;  /* 0x009896800000895d */ /* 0x004fea0003900000 */
[----:B------:R-:W2:Y:S02]  /*83a0*/  @!P0 SYNCS.PHASECHK.TRANS64 P0, [R2+URZ+0x90], R3 ;  /* 0x00009003020085a7 */ /* 0x000ea400080010ff */
[----:B--2---:R-:W-:Y:S05]  /*83b0*/  @!P0 BRA `(.L_x_32) ;  /* 0xfffffffc00f08947 */ /* 0x004fea000383ffff */
[----:B------:R-:W-:Y:S05]  /*83c0*/  BRA `(.L_x_111) ;  /* 0xffffff9800487947 */ /* 0x000fea000383ffff */
.L_x_36:
[----:B----4-:R-:W-:-:S07]  /*83d0*/  MOV R0, UR5 ;  /* 0x0000000500007c02 */ /* 0x010fce0008000f00 */
.L_x_112:
[----:B-1----:R1:W2:Y:S02]  /*83e0*/  SYNCS.PHASECHK.TRANS64.TRYWAIT P0, [R0+URZ], R3 ;  /* 0x00000003000075a7 */ /* 0x0022a400080011ff */
[----:B--2---:R-:W-:Y:S05]  /*83f0*/  @!P0 NANOSLEEP.SYNCS 0x989680 ;  /* 0x009896800000895d */ /* 0x004fea0003900000 */
[----:B------:R-:W2:Y:S02]  /*8400*/  @!P0 SYNCS.PHASECHK.TRANS64 P0, [R0+URZ], R3 ;  /* 0x00000003000085a7 */ /* 0x000ea400080010ff */
[----:B--2---:R-:W-:Y:S05]  /*8410*/  @!P0 BRA `(.L_x_112) ;  /* 0xfffffffc00f08947 */ /* 0x004fea000383ffff */
[----:B------:R-:W-:Y:S05]  /*8420*/  BRA `(.L_x_113) ;  /* 0xffffff9c00b87947 */ /* 0x000fea000383ffff */
.L_x_37:
[----:B----4-:R-:W-:-:S07]  /*8430*/  MOV R0, UR5 ;  /* 0x0000000500007c02 */ /* 0x010fce0008000f00 */
.L_x_114:
[----:B-1----:R1:W2:Y:S02]  /*8440*/  SYNCS.PHASECHK.TRANS64.TRYWAIT P0, [R0+URZ], R3 ;  /* 0x00000003000075a7 */ /* 0x0022a400080011ff */
[----:B--2---:R-:W-:Y:S05]  /*8450*/  @!P0 NANOSLEEP.SYNCS 0x989680 ;  /* 0x009896800000895d */ /* 0x004fea0003900000 */
[----:B------:R-:W2:Y:S02]  /*8460*/  @!P0 SYNCS.PHASECHK.TRANS64 P0, [R0+URZ], R3 ;  /* 0x00000003000085a7 */ /* 0x000ea400080010ff */
[----:B--2---:R-:W-:Y:S05]  /*8470*/  @!P0 BRA `(.L_x_114) ;  /* 0xfffffffc00f08947 */ /* 0x004fea000383ffff */
[----:B------:R-:W-:Y:S05]  /*8480*/  BRA `(.L_x_115) ;  /* 0xffffff9c00c47947 */ /* 0x000fea000383ffff */
.L_x_38:
[----:B----4-:R-:W-:-:S07]  /*8490*/  MOV R0, UR5 ;  /* 0x0000000500007c02 */ /* 0x010fce0008000f00 */
.L_x_116:
[----:B-1----:R1:W2:Y:S02]  /*84a0*/  SYNCS.PHASECHK.TRANS64.TRYWAIT P0, [R0+URZ], R3 ;  /* 0x00000003000075a7 */ /* 0x0022a400080011ff */
[----:B--2---:R-:W-:Y:S05]  /*84b0*/  @!P0 NANOSLEEP.SYNCS 0x989680 ;  /* 0x009896800000895d */ /* 0x004fea0003900000 */
[----:B------:R-:W2:Y:S02]  /*84c0*/  @!P0 SYNCS.PHASECHK.TRANS64 P0, [R0+URZ], R3 ;  /* 0x00000003000085a7 */ /* 0x000ea400080010ff */
[----:B--2---:R-:W-:Y:S05]  /*84d0*/  @!P0 BRA `(.L_x_116) ;  /* 0xfffffffc00f08947 */ /* 0x004fea000383ffff */
[----:B------:R-:W-:Y:S05]  /*84e0*/  BRA `(.L_x_117) ;  /* 0xffffff9c00d07947 */ /* 0x000fea000383ffff */
.L_x_39:
[----:B----4-:R-:W-:-:S07]  /*84f0*/  MOV R0, UR5 ;  /* 0x0000000500007c02 */ /* 0x010fce0008000f00 */
.L_x_118:
[----:B-1----:R1:W2:Y:S02]  /*8500*/  SYNCS.PHASECHK.TRANS64.TRYWAIT P0, [R0+URZ], R3 ;  /* 0x00000003000075a7 */ /* 0x0022a400080011ff */
[----:B--2---:R-:W-:Y:S05]  /*8510*/  @!P0 NANOSLEEP.SYNCS 0x989680 ;  /* 0x009896800000895d */ /* 0x004fea0003900000 */
[----:B------:R-:W2:Y:S02]  /*8520*/  @!P0 SYNCS.PHASECHK.TRANS64 P0, [R0+URZ], R3 ;  /* 0x00000003000085a7 */ /* 0x000ea400080010ff */
[----:B--2---:R-:W-:Y:S05]  /*8530*/  @!P0 BRA `(.L_x_118) ;  /* 0xfffffffc00f08947 */ /* 0x004fea000383ffff */
[----:B------:R-:W-:Y:S05]  /*8540*/  BRA `(.L_x_119) ;  /* 0xffffff9c00dc7947 */ /* 0x000fea000383ffff */
.L_x_40:
[----:B----4-:R-:W-:-:S07]  /*8550*/  MOV R0, UR5 ;  /* 0x0000000500007c02 */ /* 0x010fce0008000f00 */
.L_x_120:
[----:B-1----:R1:W2:Y:S02]  /*8560*/  SYNCS.PHASECHK.TRANS64.TRYWAIT P0, [R0+URZ], R3 ;  /* 0x00000003000075a7 */ /* 0x0022a400080011ff */
[----:B--2---:R-:W-:Y:S05]  /*8570*/  @!P0 NANOSLEEP.SYNCS 0x989680 ;  /* 0x009896800000895d */ /* 0x004fea0003900000 */
[----:B------:R-:W2:Y:S02]  /*8580*/  @!P0 SYNCS.PHASECHK.TRANS64 P0, [R0+URZ], R3 ;  /* 0x00000003000085a7 */ /* 0x000ea400080010ff */
[----:B--2---:R-:W-:Y:S05]  /*8590*/  @!P0 BRA `(.L_x_120) ;  /* 0xfffffffc00f08947 */ /* 0x004fea000383ffff */
[----:B------:R-:W-:Y:S05]  /*85a0*/  BRA `(.L_x_121) ;  /* 0xffffff9c00e87947 */ /* 0x000fea000383ffff */
.L_x_43:
[----:B-1----:R1:W2:Y:S02]  /*85b0*/  SYNCS.PHASECHK.TRANS64.TRYWAIT P0, [R0+URZ+0xf0], R5 ;  /* 0x0000f005000075a7 */ /* 0x0022a400080011ff */
[----:B--2---:R-:W-:Y:S05]  /*85c0*/  @!P0 NANOSLEEP.SYNCS 0x989680 ;  /* 0x009896800000895d */ /* 0x004fea0003900000 */
[----:B------:R-:W2:Y:S02]  /*85d0*/  @!P0 SYNCS.PHASECHK.TRANS64 P0, [R0+URZ+0xf0], R5 ;  /* 0x0000f005000085a7 */ /* 0x000ea400080010ff */
[----:B--2---:R-:W-:Y:S05]  /*85e0*/  @!P0 BRA `(.L_x_43) ;  /* 0xfffffffc00f08947 */ /* 0x004fea000383ffff */
[----:B------:R-:W-:Y:S05]  /*85f0*/  BRA `(.L_x_122) ;  /* 0xffffffa000447947 */ /* 0x000fea000383ffff */
.L_x_44:
[----:B------:R-:W-:-:S07]  /*8600*/  MOV R0, UR5 ;  /* 0x0000000500007c02 */ /* 0x000fce0008000f00 */
.L_x_123:
[----:B-1----:R1:W2:Y:S02]  /*8610*/  SYNCS.PHASECHK.TRANS64.TRYWAIT P0, [R0+URZ+0xa0], R5 ;  /* 0x0000a005000075a7 */ /* 0x0022a400080011ff */
[----:B--2---:R-:W-:Y:S05]  /*8620*/  @!P0 NANOSLEEP.SYNCS 0x989680 ;  /* 0x009896800000895d */ /* 0x004fea0003900000 */
[----:B------:R-:W2:Y:S02]  /*8630*/  @!P0 SYNCS.PHASECHK.TRANS64 P0, [R0+URZ+0xa0], R5 ;  /* 0x0000a005000085a7 */ /* 0x000ea400080010ff */
[----:B--2---:R-:W-:Y:S05]  /*8640*/  @!P0 BRA `(.L_x_123) ;  /* 0xfffffffc00f08947 */ /* 0x004fea000383ffff */
[----:B------:R-:W-:Y:S05]  /*8650*/  BRA `(.L_x_124) ;  /* 0xffffffa000547947 */ /* 0x000fea000383ffff */
.L_x_45:
[----:B-1----:R1:W2:Y:S02]  /*8660*/  SYNCS.PHASECHK.TRANS64.TRYWAIT P1, [R0+URZ+0x90], R5 ;  /* 0x00009005000075a7 */ /* 0x0022a400080211ff */
[----:B--2---:R-:W-:Y:S05]  /*8670*/  @!P1 NANOSLEEP.SYNCS 0x989680 ;  /* 0x009896800000995d */ /* 0x004fea0003900000 */
[----:B------:R-:W2:Y:S02]  /*8680*/  @!P1 SYNCS.PHASECHK.TRANS64 P1, [R0+URZ+0x90], R5 ;  /* 0x00009005000095a7 */ /* 0x000ea400080210ff */
[----:B--2---:R-:W-:Y:S05]  /*8690*/  @!P1 BRA `(.L_x_45) ;  /* 0xfffffffc00f09947 */ /* 0x004fea000383ffff */
[----:B------:R-:W-:Y:S05]  /*86a0*/  BRA `(.L_x_125) ;  /* 0xffffffa000847947 */ /* 0x000fea000383ffff */
.L_x_48:
[----:B------:R-:W-:-:S07]  /*86b0*/  MOV R0, UR5 ;  /* 0x0000000500007c02 */ /* 0x000fce0008000f00 */
.L_x_126:
[----:B-1----:R1:W2:Y:S02]  /*86c0*/  SYNCS.PHASECHK.TRANS64.TRYWAIT P0, [R0+URZ+0xa0], R3 ;  /* 0x0000a003000075a7 */ /* 0x0022a400080011ff */
[----:B--2---:R-:W-:Y:S05]  /*86d0*/  @!P0 NANOSLEEP.SYNCS 0x989680 ;  /* 0x009896800000895d */ /* 0x004fea0003900000 */
[----:B------:R-:W2:Y:S02]  /*86e0*/  @!P0 SYNCS.PHASECHK.TRANS64 P0, [R0+URZ+0xa0], R3 ;  /* 0x0000a003000085a7 */ /* 0x000ea400080010ff */
[----:B--2---:R-:W-:Y:S05]  /*86f0*/  @!P0 BRA `(.L_x_126) ;  /* 0xfffffffc00f08947 */ /* 0x004fea000383ffff */
[----:B------:R-:W-:Y:S05]  /*8700*/  BRA `(.L_x_47) ;  /* 0xffffffa000d87947 */ /* 0x000fea000383ffff */
.L_x_55:
[----:B-1----:R1:W2:Y:S02]  /*8710*/  SYNCS.PHASECHK.TRANS64.TRYWAIT P1, [R0+URZ+0x90], R5 ;  /* 0x00009005000075a7 */ /* 0x0022a400080211ff */
[----:B--2---:R-:W-:Y:S05]  /*8720*/  @!P1 NANOSLEEP.SYNCS 0x989680 ;  /* 0x009896800000995d */ /* 0x004fea0003900000 */
[----:B------:R-:W2:Y:S02]  /*8730*/  @!P1 SYNCS.PHASECHK.TRANS64 P1, [R0+URZ+0x90], R5 ;  /* 0x00009005000095a7 */ /* 0x000ea400080210ff */
[----:B--2---:R-:W-:Y:S05]  /*8740*/  @!P1 BRA `(.L_x_55) ;  /* 0xfffffffc00f09947 */ /* 0x004fea000383ffff */
[----:B------:R-:W-:Y:S05]  /*8750*/  BRA `(.L_x_127) ;  /* 0xffffffa800387947 */ /* 0x000fea000383ffff */
.L_x_56:
[----:B------:R-:W-:-:S07]  /*8760*/  MOV R3, UR8 ;  /* 0x0000000800037c02 */ /* 0x000fce0008000f00 */
.L_x_128:
[----:B-1----:R1:W2:Y:S02]  /*8770*/  SYNCS.PHASECHK.TRANS64.TRYWAIT P0, [R3+URZ+0xd0], R0 ;  /* 0x0000d000030075a7 */ /* 0x0022a400080011ff */
[----:B--2---:R-:W-:Y:S05]  /*8780*/  @!P0 NANOSLEEP.SYNCS 0x989680 ;  /* 0x009896800000895d */ /* 0x004fea0003900000 */
[----:B------:R-:W2:Y:S02]  /*8790*/  @!P0 SYNCS.PHASECHK.TRANS64 P0, [R3+URZ+0xd0], R0 ;  /* 0x0000d000030085a7 */ /* 0x000ea400080010ff */
[----:B--2---:R-:W-:Y:S05]  /*87a0*/  @!P0 BRA `(.L_x_128) ;  /* 0xfffffffc00f08947 */ /* 0x004fea000383ffff */
[----:B------:R-:W-:Y:S05]  /*87b0*/  BRA `(.L_x_129) ;  /* 0xffffffa800707947 */ /* 0x000fea000383ffff */
.L_x_59:
[----:B------:R-:W-:Y:S07]  /*87c0*/  MOV R0, UR7 ;  /* 0x0000000700007c02 */ /* 0x000fee0008000f00 */
.L_x_130:
[----:B-1----:R1:W2:Y:S02]  /*87d0*/  SYNCS.PHASECHK.TRANS64.TRYWAIT P0, [R0+URZ], R3 ;  /* 0x00000003000075a7 */ /* 0x0022a400080011ff */
[----:B--2---:R-:W-:Y:S05]  /*87e0*/  @!P0 NANOSLEEP.SYNCS 0x989680 ;  /* 0x009896800000895d */ /* 0x004fea0003900000 */
[----:B------:R-:W2:Y:S02]  /*87f0*/  @!P0 SYNCS.PHASECHK.TRANS64 P0, [R0+URZ], R3 ;  /* 0x00000003000085a7 */ /* 0x000ea400080010ff */
[----:B--2---:R-:W-:Y:S05]  /*8800*/  @!P0 BRA `(.L_x_130) ;  /* 0xfffffffc00f08947 */ /* 0x004fea000383ffff */
[----:B------:R-:W-:Y:S05]  /*8810*/  BRA `(.L_x_58) ;  /* 0xffffffa8008c7947 */ /* 0x000fea000383ffff */
.L_x_62:
[----:B------:R-:W-:-:S07]  /*8820*/  MOV R0, UR5 ;  /* 0x0000000500007c02 */ /* 0x000fce0008000f00 */
.L_x_131:
[----:B--2---:R2:W3:Y:S02]  /*8830*/  SYNCS.PHASECHK.TRANS64.TRYWAIT P0, [R0+URZ], R3 ;  /* 0x00000003000075a7 */ /* 0x0044e400080011ff */
[----:B---3--:R-:W-:Y:S05]  /*8840*/  @!P0 NANOSLEEP.SYNCS 0x989680 ;  /* 0x009896800000895d */ /* 0x008fea0003900000 */
[----:B------:R-:W3:Y:S02]  /*8850*/  @!P0 SYNCS.PHASECHK.TRANS64 P0, [R0+URZ], R3 ;  /* 0x00000003000085a7 */ /* 0x000ee400080010ff */
[----:B---3--:R-:W-:Y:S05]  /*8860*/  @!P0 BRA `(.L_x_131) ;  /* 0xfffffffc00f08947 */ /* 0x008fea000383ffff */
[----:B------:R-:W-:Y:S05]  /*8870*/  BRA `(.L_x_132) ;  /* 0xffffffac00407947 */ /* 0x000fea000383ffff */
.L_x_63:
[----:B------:R-:W-:-:S07]  /*8880*/  MOV R0, UR5 ;  /* 0x0000000500007c02 */ /* 0x000fce0008000f00 */
.L_x_133:
[----:B-1----:R1:W2:Y:S02]  /*8890*/  SYNCS.PHASECHK.TRANS64.TRYWAIT P0, [R0+URZ], R3 ;  /* 0x00000003000075a7 */ /* 0x0022a400080011ff */
[----:B--2---:R-:W-:Y:S05]  /*88a0*/  @!P0 NANOSLEEP.SYNCS 0x989680 ;  /* 0x009896800000895d */ /* 0x004fea0003900000 */
[----:B------:R-:W2:Y:S02]  /*88b0*/  @!P0 SYNCS.PHASECHK.TRANS64 P0, [R0+URZ], R3 ;  /* 0x00000003000085a7 */ /* 0x000ea400080010ff */
[----:B--2---:R-:W-:Y:S05]  /*88c0*/  @!P0 BRA `(.L_x_133) ;  /* 0xfffffffc00f08947 */ /* 0x004fea000383ffff */
[----:B------:R-:W-:Y:S05]  /*88d0*/  BRA `(.L_x_134) ;  /* 0xffffffac004c7947 */ /* 0x000fea000383ffff */
.L_x_64:
[----:B------:R-:W-:-:S07]  /*88e0*/  MOV R0, UR5 ;  /* 0x0000000500007c02 */ /* 0x000fce0008000f00 */
.L_x_135:
[----:B-1----:R1:W2:Y:S02]  /*88f0*/  SYNCS.PHASECHK.TRANS64.TRYWAIT P0, [R0+URZ], R3 ;  /* 0x00000003000075a7 */ /* 0x0022a400080011ff */
[----:B--2---:R-:W-:Y:S05]  /*8900*/  @!P0 NANOSLEEP.SYNCS 0x989680 ;  /* 0x009896800000895d */ /* 0x004fea0003900000 */
[----:B------:R-:W2:Y:S02]  /*8910*/  @!P0 SYNCS.PHASECHK.TRANS64 P0, [R0+URZ], R3 ;  /* 0x00000003000085a7 */ /* 0x000ea400080010ff */
[----:B--2---:R-:W-:Y:S05]  /*8920*/  @!P0 BRA `(.L_x_135) ;  /* 0xfffffffc00f08947 */ /* 0x004fea000383ffff */
[----:B------:R-:W-:Y:S05]  /*8930*/  BRA `(.L_x_136) ;  /* 0xffffffac00587947 */ /* 0x000fea000383ffff */
.L_x_65:
[----:B------:R-:W-:-:S07]  /*8940*/  MOV R0, UR7 ;  /* 0x0000000700007c02 */ /* 0x000fce0008000f00 */
.L_x_137:
[----:B-1----:R1:W2:Y:S02]  /*8950*/  SYNCS.PHASECHK.TRANS64.TRYWAIT P0, [R0+URZ], R3 ;  /* 0x00000003000075a7 */ /* 0x0022a400080011ff */
[----:B--2---:R-:W-:Y:S05]  /*8960*/  @!P0 NANOSLEEP.SYNCS 0x989680 ;  /* 0x009896800000895d */ /* 0x004fea0003900000 */
[----:B------:R-:W2:Y:S02]  /*8970*/  @!P0 SYNCS.PHASECHK.TRANS64 P0, [R0+URZ], R3 ;  /* 0x00000003000085a7 */ /* 0x000ea400080010ff */
[----:B--2---:R-:W-:Y:S05]  /*8980*/  @!P0 BRA `(.L_x_137) ;  /* 0xfffffffc00f08947 */ /* 0x004fea000383ffff */
[----:B------:R-:W-:Y:S05]  /*8990*/  BRA `(.L_x_138) ;  /* 0xffffffac00647947 */ /* 0x000fea000383ffff */
.L_x_70:
[----:B--2---:R2:W3:Y:S02]  /*89a0*/  SYNCS.PHASECHK.TRANS64.TRYWAIT P0, [R0+URZ+0x90], R3 ;  /* 0x00009003000075a7 */ /* 0x0044e400080011ff */
[----:B---3--:R-:W-:Y:S05]  /*89b0*/  @!P0 NANOSLEEP.SYNCS 0x989680 ;  /* 0x009896800000895d */ /* 0x008fea0003900000 */
[----:B------:R-:W3:Y:S02]  /*89c0*/  @!P0 SYNCS.PHASECHK.TRANS64 P0, [R0+URZ+0x90], R3 ;  /* 0x00009003000085a7 */ /* 0x000ee400080010ff */
[----:B---3--:R-:W-:Y:S05]  /*89d0*/  @!P0 BRA `(.L_x_70) ;  /* 0xfffffffc00f08947 */ /* 0x008fea000383ffff */
[----:B------:R-:W-:Y:S05]  /*89e0*/  BRA `(.L_x_139) ;  /* 0xffffffb000687947 */ /* 0x000fea000383ffff */
.L_x_73:
[----:B------:R-:W-:Y:S07]  /*89f0*/  MOV R0, UR7 ;  /* 0x0000000700007c02 */ /* 0x000fee0008000f00 */
.L_x_140:
[----:B--2---:R2:W3:Y:S02]  /*8a00*/  SYNCS.PHASECHK.TRANS64.TRYWAIT P0, [R0+URZ+0x88], R3 ;  /* 0x00008803000075a7 */ /* 0x0044e400080011ff */
[----:B---3--:R-:W-:Y:S05]  /*8a10*/  @!P0 NANOSLEEP.SYNCS 0x989680 ;  /* 0x009896800000895d */ /* 0x008fea0003900000 */
[----:B------:R-:W3:Y:S02]  /*8a20*/  @!P0 SYNCS.PHASECHK.TRANS64 P0, [R0+URZ+0x88], R3 ;  /* 0x00008803000085a7 */ /* 0x000ee400080010ff */
[----:B---3--:R-:W-:Y:S05]  /*8a30*/  @!P0 BRA `(.L_x_140) ;  /* 0xfffffffc00f08947 */ /* 0x008fea000383ffff */
[----:B------:R-:W-:Y:S05]  /*8a40*/  BRA `(.L_x_72) ;  /* 0xffffffb400487947 */ /* 0x000fea000383ffff */
.L_x_76:
[----:B--2---:R-:W-:Y:S07]  /*8a50*/  MOV R3, UR7 ;  /* 0x0000000700037c02 */ /* 0x004fee0008000f00 */
.L_x_141:
[----:B-1----:R1:W2:Y:S02]  /*8a60*/  SYNCS.PHASECHK.TRANS64.TRYWAIT P0, [R3+URZ+0x70], R12 ;  /* 0x0000700c030075a7 */ /* 0x0022a400080011ff */
[----:B--2---:R-:W-:Y:S05]  /*8a70*/  @!P0 NANOSLEEP.SYNCS 0x989680 ;  /* 0x009896800000895d */ /* 0x004fea0003900000 */
[----:B------:R-:W2:Y:S02]  /*8a80*/  @!P0 SYNCS.PHASECHK.TRANS64 P0, [R3+URZ+0x70], R12 ;  /* 0x0000700c030085a7 */ /* 0x000ea400080010ff */
[----:B--2---:R-:W-:Y:S05]  /*8a90*/  @!P0 BRA `(.L_x_141) ;  /* 0xfffffffc00f08947 */ /* 0x004fea000383ffff */
[----:B------:R-:W-:Y:S05]  /*8aa0*/  BRA `(.L_x_142) ;  /* 0xffffffb400c07947 */ /* 0x000fea000383ffff */
.L_x_77:
[----:B------:R-:W-:Y:S07]  /*8ab0*/  MOV R3, UR7 ;  /* 0x0000000700037c02 */ /* 0x000fee0008000f00 */
.L_x_143:
[----:B-1----:R1:W2:Y:S02]  /*8ac0*/  SYNCS.PHASECHK.TRANS64.TRYWAIT P0, [R3+URZ+0x78], R12 ;  /* 0x0000780c030075a7 */ /* 0x0022a400080011ff */
[----:B--2---:R-:W-:Y:S05]  /*8ad0*/  @!P0 NANOSLEEP.SYNCS 0x989680 ;  /* 0x009896800000895d */ /* 0x004fea0003900000 */
[----:B------:R-:W2:Y:S02]  /*8ae0*/  @!P0 SYNCS.PHASECHK.TRANS64 P0, [R3+URZ+0x78], R12 ;  /* 0x0000780c030085a7 */ /* 0x000ea400080010ff */
[----:B--2---:R-:W-:Y:S05]  /*8af0*/  @!P0 BRA `(.L_x_143) ;  /* 0xfffffffc00f08947 */ /* 0x004fea000383ffff */
[----:B------:R-:W-:Y:S05]  /*8b00*/  BRA `(.L_x_144) ;  /* 0xffffffb800407947 */ /* 0x000fea000383ffff */
.L_x_79:
[----:B------:R-:W-:-:S07]  /*8b10*/  MOV R0, UR7 ;  /* 0x0000000700007c02 */ /* 0x000fce0008000f00 */
.L_x_145:
[----:B-1----:R1:W3:Y:S02]  /*8b20*/  SYNCS.PHASECHK.TRANS64.TRYWAIT P0, [R0+URZ+0x70], R3 ;  /* 0x00007003000075a7 */ /* 0x0022e400080011ff */
[----:B---3--:R-:W-:Y:S05]  /*8b30*/  @!P0 NANOSLEEP.SYNCS 0x989680 ;  /* 0x009896800000895d */ /* 0x008fea0003900000 */
[----:B------:R-:W3:Y:S02]  /*8b40*/  @!P0 SYNCS.PHASECHK.TRANS64 P0, [R0+URZ+0x70], R3 ;  /* 0x00007003000085a7 */ /* 0x000ee400080010ff */
[----:B---3--:R-:W-:Y:S05]  /*8b50*/  @!P0 BRA `(.L_x_145) ;  /* 0xfffffffc00f08947 */ /* 0x008fea000383ffff */
[----:B------:R-:W-:Y:S05]  /*8b60*/  BRA `(.L_x_146) ;  /* 0xffffffb800b07947 */ /* 0x000fea000383ffff */
.L_x_81:
[----:B--2---:R2:W4:Y:S02]  /*8b70*/  SYNCS.PHASECHK.TRANS64.TRYWAIT P0, [R0+URZ+0x90], R3 ;  /* 0x00009003000075a7 */ /* 0x00452400080011ff */
[----:B----4-:R-:W-:Y:S05]  /*8b80*/  @!P0 NANOSLEEP.SYNCS 0x989680 ;  /* 0x009896800000895d */ /* 0x010fea0003900000 */
[----:B------:R-:W4:Y:S02]  /*8b90*/  @!P0 SYNCS.PHASECHK.TRANS64 P0, [R0+URZ+0x90], R3 ;  /* 0x00009003000085a7 */ /* 0x000f2400080010ff */
[----:B----4-:R-:W-:Y:S05]  /*8ba0*/  @!P0 BRA `(.L_x_81) ;  /* 0xfffffffc00f08947 */ /* 0x010fea000383ffff */
[----:B------:R-:W-:Y:S05]  /*8bb0*/  BRA `(.L_x_147) ;  /* 0xffffffbc00787947 */ /* 0x000fea000383ffff */
.L_x_92:
[----:B-1----:R1:W3:Y:S02]  /*8bc0*/  SYNCS.PHASECHK.TRANS64.TRYWAIT P1, [R3+URZ+0x60], R0 ;  /* 0x00006000030075a7 */ /* 0x0022e400080211ff */
[----:B---3--:R-:W-:Y:S05]  /*8bd0*/  @!P1 NANOSLEEP.SYNCS 0x989680 ;  /* 0x009896800000995d */ /* 0x008fea0003900000 */
[----:B------:R-:W3:Y:S02]  /*8be0*/  @!P1 SYNCS.PHASECHK.TRANS64 P1, [R3+URZ+0x60], R0 ;  /* 0x00006000030095a7 */ /* 0x000ee400080210ff */
[----:B---3--:R-:W-:Y:S05]  /*8bf0*/  @!P1 BRA `(.L_x_92) ;  /* 0xfffffffc00f09947 */ /* 0x008fea000383ffff */
[----:B------:R-:W-:Y:S05]  /*8c00*/  BRA `(.L_x_91) ;  /* 0xffffffc8009c7947 */ /* 0x000fea000383ffff */
.L_x_94:
[----:B-1----:R1:W4:Y:S02]  /*8c10*/  SYNCS.PHASECHK.TRANS64.TRYWAIT P0, [R207+URZ+0xb0], R2 ;  /* 0x0000b002cf0075a7 */ /* 0x00232400080011ff */
[----:B----4-:R-:W-:Y:S05]  /*8c20*/  @!P0 NANOSLEEP.SYNCS 0x989680 ;  /* 0x009896800000895d */ /* 0x010fea0003900000 */
[----:B------:R-:W4:Y:S02]  /*8c30*/  @!P0 SYNCS.PHASECHK.TRANS64 P0, [R207+URZ+0xb0], R2 ;  /* 0x0000b002cf0085a7 */ /* 0x000f2400080010ff */
[----:B----4-:R-:W-:Y:S05]  /*8c40*/  @!P0 BRA `(.L_x_94) ;  /* 0xfffffffc00f08947 */ /* 0x010fea000383ffff */
[----:B------:R-:W-:Y:S05]  /*8c50*/  BRA `(.L_x_93) ;  /* 0xffffffc800f87947 */ /* 0x000fea000383ffff */
.L_x_103:
[----:B--2---:R2:W3:Y:S02]  /*8c60*/  SYNCS.PHASECHK.TRANS64.TRYWAIT P0, [R210+URZ+0x60], R3 ;  /* 0x00006003d20075a7 */ /* 0x0044e400080011ff */
[----:B---3--:R-:W-:Y:S05]  /*8c70*/  @!P0 NANOSLEEP.SYNCS 0x989680 ;  /* 0x009896800000895d */ /* 0x008fea0003900000 */
[----:B------:R-:W3:Y:S02]  /*8c80*/  @!P0 SYNCS.PHASECHK.TRANS64 P0, [R210+URZ+0x60], R3 ;  /* 0x00006003d20085a7 */ /* 0x000ee400080010ff */
[----:B---3--:R-:W-:Y:S05]  /*8c90*/  @!P0 BRA `(.L_x_103) ;  /* 0xfffffffc00f08947 */ /* 0x008fea000383ffff */
[----:B------:R-:W-:Y:S05]  /*8ca0*/  BRA `(.L_x_102) ;  /* 0xffffffe000047947 */ /* 0x000fea000383ffff */
        .weak           $__internal_0_$__cuda_sm10x_tcgen05_guardrail_trap_col_being_dealloced_not_returned_by_alloc
        .type           $__internal_0_$__cuda_sm10x_tcgen05_guardrail_trap_col_being_dealloced_not_returned_by_alloc,@function
        .size           $__internal_0_$__cuda_sm10x_tcgen05_guardrail_trap_col_being_dealloced_not_returned_by_alloc,($__internal_1_$__cuda_sm10x_tcgen05_guardrail_trap_phase_invalid_during_alloc - $__internal_0_$__cuda_sm10x_tcgen05_guardrail_trap_col_being_dealloced_not_returned_by_alloc)
$__internal_0_$__cuda_sm10x_tcgen05_guardrail_trap_col_being_dealloced_not_returned_by_alloc:
[----:B------:R-:W-:Y:S05]  /*8cb0*/  BPT.TRAP 0x1 ;  /* 0x000000040000795c */ /* 0x000fea0000300000 */
[----:B------:R-:W-:-:S04]  /*8cc0*/  HFMA2 R3, -RZ, RZ, 0, 0 ;  /* 0x00000000ff037431 */ /* 0x000fc800000001ff */
[----:B------:R-:W-:Y:S05]  /*8cd0*/  RET.REL.NODEC R2 `(_ZN7cutlass13device_kernelINS_4gemm6kernel13GemmUniversalIN4cute5tupleIJiiiiEEENS1_10collective13CollectiveMmaINS1_35MainloopSm100TmaUmmaWarpSpecializedILi6ELi2ELi4ENS5_IJNS4_1CILi1EEESB_SB_EEEEENS5_IJNSA_ILi128EEESE_NSA_ILi64EEEEEENS_12float_e4m3_tENS5_IJlSB_lEEESH_SI_NS4_8TiledMMAINS4_8MMA_AtomIJNS4_10MMA_TraitsINS4_19SM100_MMA_F8F6F4_SSEJSH_SH_fSE_SE_NS4_17integral_constantINS4_4UMMA5MajorELSP_0EEESQ_NSN_INSO_7ScaleInELSR_0EEESS_EEEEEENS4_6LayoutISC_NS5_IJNSA_ILi0EEESW_SW_EEEEENS5_IJNS4_10UnderscoreESZ_SZ_EEEEENS4_13SM90_TMA_LOADENS4_14ComposedLayoutINS4_7SwizzleILi2ELi4ELi3EEENS4_18smem_ptr_flag_bitsILi8EEENSV_INS5_IJNSA_ILi8EEESF_EEENS5_IJSF_SB_EEEEEEEvNS4_8identityES12_S1C_vS1D_EENS_8epilogue10collective18CollectiveEpilogueINS1F_23Sm100TmaWarpSpecializedILi2ELi2ELi64ELb0ELb0EEEJSG_NS5_IJNSV_ISE_SB_EENSV_ISF_SB_EEEEESH_SI_SH_SI_NS1F_6fusion15FusionCallbacksIS1J_NS1N_17LinearCombinationISH_fSH_fLNS_15FloatRoundStyleE2EEESG_S1M_JEEENS4_5SM1004TMEM4LOAD26SM100_TMEM_LOAD_32dp32b64xES12_S1C_NS4_39AutoVectorizingCopyWithAssumedAlignmentILi128EEENS4_14SM90_TMA_STOREES1C_S1Y_S1Y_EEEvvEEEEvNT_6ParamsE) ;  /* 0xffffff7002c87950 */ /* 0x000fea0003c3ffff */
        .weak           $__internal_1_$__cuda_sm10x_tcgen05_guardrail_trap_phase_invalid_during_alloc
        .type           $__internal_1_$__cuda_sm10x_tcgen05_guardrail_trap_phase_invalid_during_alloc,@function
        .size           $__internal_1_$__cuda_sm10x_tcgen05_guardrail_trap_phase_invalid_during_alloc,($__internal_2_$__cuda_sm10x_tcgen05_guardrail_trap_unallocated_columns_being_dealloced - $__internal_1_$__cuda_sm10x_tcgen05_guardrail_trap_phase_invalid_during_alloc)
$__internal_1_$__cuda_sm10x_tcgen05_guardrail_trap_phase_invalid_during_alloc:
[----:B------:R-:W-:Y:S05]  /*8ce0*/  BPT.TRAP 0x1 ;  /* 0x000000040000795c */ /* 0x000fea0000300000 */
[----:B------:R-:W-:-:S04]  /*8cf0*/  MOV R3, 0x0 ;  /* 0x0000000000037802 */ /* 0x000fc80000000f00 */
[----:B------:R-:W-:Y:S05]  /*8d00*/  RET.REL.NODEC R2 `(_ZN7cutlass13device_kernelINS_4gemm6kernel13GemmUniversalIN4cute5tupleIJiiiiEEENS1_10collective13CollectiveMmaINS1_35MainloopSm100TmaUmmaWarpSpecializedILi6ELi2ELi4ENS5_IJNS4_1CILi1EEESB_SB_EEEEENS5_IJNSA_ILi128EEESE_NSA_ILi64EEEEEENS_12float_e4m3_tENS5_IJlSB_lEEESH_SI_NS4_8TiledMMAINS4_8MMA_AtomIJNS4_10MMA_TraitsINS4_19SM100_MMA_F8F6F4_SSEJSH_SH_fSE_SE_NS4_17integral_constantINS4_4UMMA5MajorELSP_0EEESQ_NSN_INSO_7ScaleInELSR_0EEESS_EEEEEENS4_6LayoutISC_NS5_IJNSA_ILi0EEESW_SW_EEEEENS5_IJNS4_10UnderscoreESZ_SZ_EEEEENS4_13SM90_TMA_LOADENS4_14ComposedLayoutINS4_7SwizzleILi2ELi4ELi3EEENS4_18smem_ptr_flag_bitsILi8EEENSV_INS5_IJNSA_ILi8EEESF_EEENS5_IJSF_SB_EEEEEEEvNS4_8identityES12_S1C_vS1D_EENS_8epilogue10collective18CollectiveEpilogueINS1F_23Sm100TmaWarpSpecializedILi2ELi2ELi64ELb0ELb0EEEJSG_NS5_IJNSV_ISE_SB_EENSV_ISF_SB_EEEEESH_SI_SH_SI_NS1F_6fusion15FusionCallbacksIS1J_NS1N_17LinearCombinationISH_fSH_fLNS_15FloatRoundStyleE2EEESG_S1M_JEEENS4_5SM1004TMEM4LOAD26SM100_TMEM_LOAD_32dp32b64xES12_S1C_NS4_39AutoVectorizingCopyWithAssumedAlignmentILi128EEENS4_14SM90_TMA_STOREES1C_S1Y_S1Y_EEEvvEEEEvNT_6ParamsE) ;  /* 0xffffff7002bc7950 */ /* 0x000fea0003c3ffff */
        .weak           $__internal_2_$__cuda_sm10x_tcgen05_guardrail_trap_unallocated_columns_being_dealloced
        .type           $__internal_2_$__cuda_sm10x_tcgen05_guardrail_trap_unallocated_columns_being_dealloced,@function
        .size           $__internal_2_$__cuda_sm10x_tcgen05_guardrail_trap_unallocated_columns_being_dealloced,(.L_x_149 - $__internal_2_$__cuda_sm10x_tcgen05_guardrail_trap_unallocated_columns_being_dealloced)
$__internal_2_$__cuda_sm10x_tcgen05_guardrail_trap_unallocated_columns_being_dealloced:
[----:B------:R-:W-:Y:S05]  /*8d10*/  BPT.TRAP 0x1 ;  /* 0x000000040000795c */ /* 0x000fea0000300000 */
[----:B------:R-:W-:-:S04]  /*8d20*/  HFMA2 R3, -RZ, RZ, 0, 0 ;  /* 0x00000000ff037431 */ /* 0x000fc800000001ff */
[----:B------:R-:W-:Y:S05]  /*8d30*/  RET.REL.NODEC R2 `(_ZN7cutlass13device_kernelINS_4gemm6kernel13GemmUniversalIN4cute5tupleIJiiiiEEENS1_10collective13CollectiveMmaINS1_35MainloopSm100TmaUmmaWarpSpecializedILi6ELi2ELi4ENS5_IJNS4_1CILi1EEESB_SB_EEEEENS5_IJNSA_ILi128EEESE_NSA_ILi64EEEEEENS_12float_e4m3_tENS5_IJlSB_lEEESH_SI_NS4_8TiledMMAINS4_8MMA_AtomIJNS4_10MMA_TraitsINS4_19SM100_MMA_F8F6F4_SSEJSH_SH_fSE_SE_NS4_17integral_constantINS4_4UMMA5MajorELSP_0EEESQ_NSN_INSO_7ScaleInELSR_0EEESS_EEEEEENS4_6LayoutISC_NS5_IJNSA_ILi0EEESW_SW_EEEEENS5_IJNS4_10UnderscoreESZ_SZ_EEEEENS4_13SM90_TMA_LOADENS4_14ComposedLayoutINS4_7SwizzleILi2ELi4ELi3EEENS4_18smem_ptr_flag_bitsILi8EEENSV_INS5_IJNSA_ILi8EEESF_EEENS5_IJSF_SB_EEEEEEEvNS4_8identityES12_S1C_vS1D_EENS_8epilogue10collective18CollectiveEpilogueINS1F_23Sm100TmaWarpSpecializedILi2ELi2ELi64ELb0ELb0EEEJSG_NS5_IJNSV_ISE_SB_EENSV_ISF_SB_EEEEESH_SI_SH_SI_NS1F_6fusion15FusionCallbacksIS1J_NS1N_17LinearCombinationISH_fSH_fLNS_15FloatRoundStyleE2EEESG_S1M_JEEENS4_5SM1004TMEM4LOAD26SM100_TMEM_LOAD_32dp32b64xES12_S1C_NS4_39AutoVectorizingCopyWithAssumedAlignmentILi128EEENS4_14SM90_TMA_STOREES1C_S1Y_S1Y_EEEvvEEEEvNT_6ParamsE) ;  /* 0xffffff7002b07950 */ /* 0x000fea0003c3ffff */
.L_x_148:
[----:B------:R-:W-:-:S00]  /*8d40*/  BRA `(.L_x_148) ;  /* 0xfffffffc00fc7947 */ /* 0x000fc0000383ffff */
[----:B------:R-:W-:-:S00]  /*8d50*/  NOP ;  /* 0x0000000000007918 */ /* 0x000fc00000000000 */
        /* <DEDUP_REMOVED lines=10> */
.L_x_149:


//--------------------- .nv.global.init           --------------------------
	.section	.nv.global.init,"aw",@progbits
.nv.global.init:
	.type		$str$27,@object
	.size		$str$27,($str$28 - $str$27)
$str$27:
        /*0000*/ 	.byte	0x28, 0x61, 0x64, 0x64, 0x72, 0x65, 0x73, 0x73, 0x20, 0x26, 0x20, 0x6d, 0x61, 0x73, 0x6b, 0x29
        /*0010*/ 	.byte	0x20, 0x3d, 0x3d, 0x20, 0x30, 0x00
	.type		$str$28,@object
	.size		$str$28,($str$26 - $str$28)
$str$28:
        /*0016*/ 	.byte	0x2f, 0x74, 0x6d, 0x70, 0x2f, 0x63, 0x75, 0x74, 0x6c, 0x61, 0x73, 0x73, 0x5f, 0x73, 0x77, 0x65
        /*0026*/ 	.byte	0x65, 0x70, 0x5f, 0x73, 0x72, 0x63, 0x2f, 0x69, 0x6e, 0x63, 0x6c, 0x75, 0x64, 0x65, 0x2f, 0x63
        /*0036*/ 	.byte	0x75, 0x74, 0x65, 0x2f, 0x70, 0x6f, 0x69, 0x6e, 0x74, 0x65, 0x72, 0x5f, 0x66, 0x6c, 0x61, 0x67
        /*0046*/ 	.byte	0x67, 0x65, 0x64, 0x2e, 0x68, 0x70, 0x70, 0x00
	.type		$str$26,@object
	.size		$str$26,($str$25 - $str$26)
$str$26:
        /*004e*/ 	.byte	0x2f, 0x74, 0x6d, 0x70, 0x2f, 0x63, 0x75, 0x74, 0x6c, 0x61, 0x73, 0x73, 0x5f, 0x73, 0x77, 0x65
        /*005e*/ 	.byte	0x65, 0x70, 0x5f, 0x73, 0x72, 0x63, 0x2f, 0x69, 0x6e, 0x63, 0x6c, 0x75, 0x64, 0x65, 0x2f, 0x63
        /*006e*/ 	.byte	0x75, 0x74, 0x65, 0x2f, 0x61, 0x74, 0x6f, 0x6d, 0x2f, 0x63, 0x6f, 0x70, 0x79, 0x5f, 0x74, 0x72
        /*007e*/ 	.byte	0x61, 0x69, 0x74, 0x73, 0x5f, 0x73, 0x6d, 0x31, 0x30, 0x30, 0x2e, 0x68, 0x70, 0x70, 0x00
	.type		$str$25,@object
	.size		$str$25,(__unnamed_1 - $str$25)
$str$25:
        /*008d*/ 	.byte	0x28, 0x28, 0x75, 0x69, 0x6e, 0x74, 0x33, 0x32, 0x5f, 0x74, 0x28, 0x74, 0x68, 0x72, 0x65, 0x61
        /*009d*/ 	.byte	0x64, 0x49, 0x64, 0x78, 0x2e, 0x78, 0x29, 0x20, 0x2f, 0x20, 0x33, 0x32, 0x29, 0x20, 0x25, 0x20
        /*00ad*/ 	.byte	0x34, 0x29, 0x20, 0x3d, 0x3d, 0x20, 0x28, 0x28, 0x28, 0x74, 0x6d, 0x65, 0x6d, 0x5f, 0x61, 0x64
        /*00bd*/ 	.byte	0x64, 0x72, 0x20, 0x3e, 0x3e, 0x20, 0x31, 0x36, 0x29, 0x20, 0x2f, 0x20, 0x33, 0x32, 0x29, 0x20
        /*00cd*/ 	.byte	0x25, 0x20, 0x34, 0x29, 0x00
	.type		__unnamed_1,@object
	.size		__unnamed_1,(__unnamed_2 - __unnamed_1)
__unnamed_1:
        /*00d2*/ 	.byte	0x61, 0x75, 0x74, 0x6f, 0x20, 0x63, 0x75, 0x74, 0x65, 0x3a, 0x3a, 0x61, 0x73, 0x5f, 0x70, 0x6f
        /* <DEDUP_REMOVED lines=24> */
        /*0262*/ 	.byte	0x43, 0x3c, 0x38, 0x31, 0x39, 0x32, 0x3e, 0x3e, 0x3e, 0x3e, 0x5d, 0x00
	.type		__unnamed_2,@object
	.size		__unnamed_2,(.L_2 - __unnamed_2)
__unnamed_2:
        /* <DEDUP_REMOVED lines=42> */
        /*050e*/ 	.byte	0x3e, 0x3e, 0x3e, 0x3e, 0x5d, 0x00
.L_2:


//--------------------- .nv.shared._ZN7cutlass13device_kernelINS_4gemm6kernel13GemmUniversalIN4cute5tupleIJiiiiEEENS1_10collective13CollectiveMmaINS1_35MainloopSm100TmaUmmaWarpSpecializedILi6ELi2ELi4ENS5_IJNS4_1CILi1EEESB_SB_EEEEENS5_IJNSA_ILi128EEESE_NSA_ILi64EEEEEENS_12float_e4m3_tENS5_IJlSB_lEEESH_SI_NS4_8TiledMMAINS4_8MMA_AtomIJNS4_10MMA_TraitsINS4_19SM100_MMA_F8F6F4_SSEJSH_SH_fSE_SE_NS4_17integral_constantINS4_4UMMA5MajorELSP_0EEESQ_NSN_INSO_7ScaleInELSR_0EEESS_EEEEEENS4_6LayoutISC_NS5_IJNSA_ILi0EEESW_SW_EEEEENS5_IJNS4_10UnderscoreESZ_SZ_EEEEENS4_13SM90_TMA_LOADENS4_14ComposedLayoutINS4_7SwizzleILi2ELi4ELi3EEENS4_18smem_ptr_flag_bitsILi8EEENSV_INS5_IJNSA_ILi8EEESF_EEENS5_IJSF_SB_EEEEEEEvNS4_8identityES12_S1C_vS1D_EENS_8epilogue10collective18CollectiveEpilogueINS1F_23Sm100TmaWarpSpecializedILi2ELi2ELi64ELb0ELb0EEEJSG_NS5_IJNSV_ISE_SB_EENSV_ISF_SB_EEEEESH_SI_SH_SI_NS1F_6fusion15FusionCallbacksIS1J_NS1N_17LinearCombinationISH_fSH_fLNS_15FloatRoundStyleE2EEESG_S1M_JEEENS4_5SM1004TMEM4LOAD26SM100_TMEM_LOAD_32dp32b64xES12_S1C_NS4_39AutoVectorizingCopyWithAssumedAlignmentILi128EEENS4_14SM90_TMA_STOREES1C_S1Y_S1Y_EEEvvEEEEvNT_6ParamsE --------------------------
	.section	.nv.shared._ZN7cutlass13device_kernelINS_4gemm6kernel13GemmUniversalIN4cute5tupleIJiiiiEEENS1_10collective13CollectiveMmaINS1_35MainloopSm100TmaUmmaWarpSpecializedILi6ELi2ELi4ENS5_IJNS4_1CILi1EEESB_SB_EEEEENS5_IJNSA_ILi128EEESE_NSA_ILi64EEEEEENS_12float_e4m3_tENS5_IJlSB_lEEESH_SI_NS4_8TiledMMAINS4_8MMA_AtomIJNS4_10MMA_TraitsINS4_19SM100_MMA_F8F6F4_SSEJSH_SH_fSE_SE_NS4_17integral_constantINS4_4UMMA5MajorELSP_0EEESQ_NSN_INSO_7ScaleInELSR_0EEESS_EEEEEENS4_6LayoutISC_NS5_IJNSA_ILi0EEESW_SW_EEEEENS5_IJNS4_10UnderscoreESZ_SZ_EEEEENS4_13SM90_TMA_LOADENS4_14ComposedLayoutINS4_7SwizzleILi2ELi4ELi3EEENS4_18smem_ptr_flag_bitsILi8EEENSV_INS5_IJNSA_ILi8EEESF_EEENS5_IJSF_SB_EEEEEEEvNS4_8identityES12_S1C_vS1D_EENS_8epilogue10collective18CollectiveEpilogueINS1F_23Sm100TmaWarpSpecializedILi2ELi2ELi64ELb0ELb0EEEJSG_NS5_IJNSV_ISE_SB_EENSV_ISF_SB_EEEEESH_SI_SH_SI_NS1F_6fusion15FusionCallbacksIS1J_NS1N_17LinearCombinationISH_fSH_fLNS_15FloatRoundStyleE2EEESG_S1M_JEEENS4_5SM1004TMEM4LOAD26SM100_TMEM_LOAD_32dp32b64xES12_S1C_NS4_39AutoVectorizingCopyWithAssumedAlignmentILi128EEENS4_14SM90_TMA_STOREES1C_S1Y_S1Y_EEEvvEEEEvNT_6ParamsE,"aw",@nobits
	.sectionflags	@""
	.align	16
	.zero		1024


//--------------------- .nv.shared.reserved.0     --------------------------
	.section	.nv.shared.reserved.0,"aw",@nobits
	.weak		__nv_reservedSMEM_offset_0_alias
	.size		__nv_reservedSMEM_offset_0_alias, 0, 64
	.other		__nv_reservedSMEM_offset_0_alias,@"STO_CUDA_RESERVED_SHARED STV_DEFAULT"
__nv_reservedSMEM_offset_0_alias:
	.zero		0
.nv.shared.reserved.0:
	.zero		64
	.weak		__nv_reservedSMEM_tcgen05_partition
	.type		__nv_reservedSMEM_tcgen05_partition,@object
	.size		__nv_reservedSMEM_tcgen05_partition,(.L_0 - __nv_reservedSMEM_tcgen05_partition)
__nv_reservedSMEM_tcgen05_partition:
	.zero		32
.L_0:


//--------------------- .nv.global                --------------------------
	.section	.nv.global,"aw",@nobits
.nv.global:
	.type		_ZN40_INTERNAL_0c5096ac_4_k_cu_f48cf63c_348974cute1_E,@object
	.size		_ZN40_INTERNAL_0c5096ac_4_k_cu_f48cf63c_348974cute1_E,(_ZN40_INTERNAL_0c5096ac_4_k_cu_f48cf63c_348974cuda3std3__45__cpo6cbeginE - _ZN40_INTERNAL_0c5096ac_4_k_cu_f48cf63c_348974cute1_E)
_ZN40_INTERNAL_0c5096ac_4_k_cu_f48cf63c_348974cute1_E:
	.zero		1
	.type		_ZN40_INTERNAL_0c5096ac_4_k_cu_f48cf63c_348974cuda3std3__45__cpo6cbeginE,@object
	.size		_ZN40_INTERNAL_0c5096ac_4_k_cu_f48cf63c_348974cuda3std3__45__cpo6cbeginE,(_ZN40_INTERNAL_0c5096ac_4_k_cu_f48cf63c_348974cuda3std3__48in_placeE - _ZN40_INTERNAL_0c5096ac_4_k_cu_f48cf63c_348974cuda3std3__45__cpo6cbeginE)
_ZN40_INTERNAL_0c5096ac_4_k_cu_f48cf63c_348974cuda3std3__45__cpo6cbeginE:
	.zero		1
	.type		_ZN40_INTERNAL_0c5096ac_4_k_cu_f48cf63c_348974cuda3std3__48in_placeE,@object
	.size		_ZN40_INTERNAL_0c5096ac_4_k_cu_f48cf63c_348974cuda3std3__48in_placeE,(_ZN40_INTERNAL_0c5096ac_4_k_cu_f48cf63c_348974cuda3std6ranges3__45__cpo9iter_moveE - _ZN40_INTERNAL_0c5096ac_4_k_cu_f48cf63c_348974cuda3std3__48in_placeE)
_ZN40_INTERNAL_0c5096ac_4_k_cu_f48cf63c_348974cuda3std3__48in_placeE:
	.zero		1
	.type		_ZN40_INTERNAL_0c5096ac_4_k_cu_f48cf63c_348974cuda3std6ranges3__45__cpo9iter_moveE,@object
	.size		_ZN40_INTERNAL_0c5096ac_4_k_cu_f48cf63c_348974cuda3std6ranges3__45__cpo9iter_moveE,(_ZN40_INTERNAL_0c5096ac_4_k_cu_f48cf63c_348974cuda3std3__45__cpo5beginE - _ZN40_INTERNAL_0c5096ac_4_k_cu_f48cf63c_348974cuda3std6ranges3__45__cpo9iter_moveE)
_ZN40_INTERNAL_0c5096ac_4_k_cu_f48cf63c_348974cuda3std6ranges3__45__cpo9iter_moveE:
	.zero		1
	.type		_ZN40_INTERNAL_0c5096ac_4_k_cu_f48cf63c_348974cuda3std3__45__cpo5beginE,@object
	.size		_ZN40_INTERNAL_0c5096ac_4_k_cu_f48cf63c_348974cuda3std3__45__cpo5beginE,(_ZN40_INTERNAL_0c5096ac_4_k_cu_f48cf63c_348974cuda3std3__442_GLOBAL__N__0c5096ac_4_k_cu_f48cf63c_348976ignoreE - _ZN40_INTERNAL_0c5096ac_4_k_cu_f48cf63c_348974cuda3std3__45__cpo5beginE)
_ZN40_INTERNAL_0c5096ac_4_k_cu_f48cf63c_348974cuda3std3__45__cpo5beginE:
	.zero		1
	.type		_ZN40_INTERNAL_0c5096ac_4_k_cu_f48cf63c_348974cuda3std3__442_GLOBAL__N__0c5096ac_4_k_cu_f48cf63c_348976ignoreE,@object
	.size		_ZN40_INTERNAL_0c5096ac_4_k_cu_f48cf63c_348974cuda3std3__442_GLOBAL__N__0c5096ac_4_k_cu_f48cf63c_348976ignoreE,(_ZN40_INTERNAL_0c5096ac_4_k_cu_f48cf63c_348974cute7productE - _ZN40_INTERNAL_0c5096ac_4_k_cu_f48cf63c_348974cuda3std3__442_GLOBAL__N__0c5096ac_4_k_cu_f48cf63c_348976ignoreE)
_ZN40_INTERNAL_0c5096ac_4_k_cu_f48cf63c_348974cuda3std3__442_GLOBAL__N__0c5096ac_4_k_cu_f48cf63c_348976ignoreE:
	.zero		1
	.type		_ZN40_INTERNAL_0c5096ac_4_k_cu_f48cf63c_348974cute7productE,@object
	.size		_ZN40_INTERNAL_0c5096ac_4_k_cu_f48cf63c_348974cute7productE,(_ZN40_INTERNAL_0c5096ac_4_k_cu_f48cf63c_348974cuda3std3__45__cpo3endE - _ZN40_INTERNAL_0c5096ac_4_k_cu_f48cf63c_348974cute7productE)
_ZN40_INTERNAL_0c5096ac_4_k_cu_f48cf63c_348974cute7productE:
	.zero		1
	.type		_ZN40_INTERNAL_0c5096ac_4_k_cu_f48cf63c_348974cuda3std3__45__cpo3endE,@object
	.size		_ZN40_INTERNAL_0c5096ac_4_k_cu_f48cf63c_348974cuda3std3__45__cpo3endE,(_ZN40_INTERNAL_0c5096ac_4_k_cu_f48cf63c_348974cuda3std3__419piecewise_constructE - _ZN40_INTERNAL_0c5096ac_4_k_cu_f48cf63c_348974cuda3std3__45__cpo3endE)
_ZN40_INTERNAL_0c5096ac_4_k_cu_f48cf63c_348974cuda3std3__45__cpo3endE:
	.zero		1
	.type		_ZN40_INTERNAL_0c5096ac_4_k_cu_f48cf63c_348974cuda3std3__419piecewise_constructE,@object
	.size		_ZN40_INTERNAL_0c5096ac_4_k_cu_f48cf63c_348974cuda3std3__419piecewise_constructE,(_ZN40_INTERNAL_0c5096ac_4_k_cu_f48cf63c_348974cuda3std3__45__cpo4cendE - _ZN40_INTERNAL_0c5096ac_4_k_cu_f48cf63c_348974cuda3std3__419piecewise_constructE)
_ZN40_INTERNAL_0c5096ac_4_k_cu_f48cf63c_348974cuda3std3__419piecewise_constructE:
	.zero		1
	.type		_ZN40_INTERNAL_0c5096ac_4_k_cu_f48cf63c_348974cuda3std3__45__cpo4cendE,@object
	.size		_ZN40_INTERNAL_0c5096ac_4_k_cu_f48cf63c_348974cuda3std3__45__cpo4cendE,(_ZN40_INTERNAL_0c5096ac_4_k_cu_f48cf63c_348974cuda3std6ranges3__45__cpo4swapE - _ZN40_INTERNAL_0c5096ac_4_k_cu_f48cf63c_348974cuda3std3__45__cpo4cendE)
_ZN40_INTERNAL_0c5096ac_4_k_cu_f48cf63c_348974cuda3std3__45__cpo4cendE:
	.zero		1
	.type		_ZN40_INTERNAL_0c5096ac_4_k_cu_f48cf63c_348974cuda3std6ranges3__45__cpo4swapE,@object
	.size		_ZN40_INTERNAL_0c5096ac_4_k_cu_f48cf63c_348974cuda3std6ranges3__45__cpo4swapE,(.L_10 - _ZN40_INTERNAL_0c5096ac_4_k_cu_f48cf63c_348974cuda3std6ranges3__45__cpo4swapE)
_ZN40_INTERNAL_0c5096ac_4_k_cu_f48cf63c_348974cuda3std6ranges3__45__cpo4swapE:
	.zero		1
.L_10:


//--------------------- .nv.constant0._ZN7cutlass13device_kernelINS_4gemm6kernel13GemmUniversalIN4cute5tupleIJiiiiEEENS1_10collective13CollectiveMmaINS1_35MainloopSm100TmaUmmaWarpSpecializedILi6ELi2ELi4ENS5_IJNS4_1CILi1EEESB_SB_EEEEENS5_IJNSA_ILi128EEESE_NSA_ILi64EEEEEENS_12float_e4m3_tENS5_IJlSB_lEEESH_SI_NS4_8TiledMMAINS4_8MMA_AtomIJNS4_10MMA_TraitsINS4_19SM100_MMA_F8F6F4_SSEJSH_SH_fSE_SE_NS4_17integral_constantINS4_4UMMA5MajorELSP_0EEESQ_NSN_INSO_7ScaleInELSR_0EEESS_EEEEEENS4_6LayoutISC_NS5_IJNSA_ILi0EEESW_SW_EEEEENS5_IJNS4_10UnderscoreESZ_SZ_EEEEENS4_13SM90_TMA_LOADENS4_14ComposedLayoutINS4_7SwizzleILi2ELi4ELi3EEENS4_18smem_ptr_flag_bitsILi8EEENSV_INS5_IJNSA_ILi8EEESF_EEENS5_IJSF_SB_EEEEEEEvNS4_8identityES12_S1C_vS1D_EENS_8epilogue10collective18CollectiveEpilogueINS1F_23Sm100TmaWarpSpecializedILi2ELi2ELi64ELb0ELb0EEEJSG_NS5_IJNSV_ISE_SB_EENSV_ISF_SB_EEEEESH_SI_SH_SI_NS1F_6fusion15FusionCallbacksIS1J_NS1N_17LinearCombinationISH_fSH_fLNS_15FloatRoundStyleE2EEESG_S1M_JEEENS4_5SM1004TMEM4LOAD26SM100_TMEM_LOAD_32dp32b64xES12_S1C_NS4_39AutoVectorizingCopyWithAssumedAlignmentILi128EEENS4_14SM90_TMA_STOREES1C_S1Y_S1Y_EEEvvEEEEvNT_6ParamsE --------------------------
	.section	.nv.constant0._ZN7cutlass13device_kernelINS_4gemm6kernel13GemmUniversalIN4cute5tupleIJiiiiEEENS1_10collective13CollectiveMmaINS1_35MainloopSm100TmaUmmaWarpSpecializedILi6ELi2ELi4ENS5_IJNS4_1CILi1EEESB_SB_EEEEENS5_IJNSA_ILi128EEESE_NSA_ILi64EEEEEENS_12float_e4m3_tENS5_IJlSB_lEEESH_SI_NS4_8TiledMMAINS4_8MMA_AtomIJNS4_10MMA_TraitsINS4_19SM100_MMA_F8F6F4_SSEJSH_SH_fSE_SE_NS4_17integral_constantINS4_4UMMA5MajorELSP_0EEESQ_NSN_INSO_7ScaleInELSR_0EEESS_EEEEEENS4_6LayoutISC_NS5_IJNSA_ILi0EEESW_SW_EEEEENS5_IJNS4_10UnderscoreESZ_SZ_EEEEENS4_13SM90_TMA_LOADENS4_14ComposedLayoutINS4_7SwizzleILi2ELi4ELi3EEENS4_18smem_ptr_flag_bitsILi8EEENSV_INS5_IJNSA_ILi8EEESF_EEENS5_IJSF_SB_EEEEEEEvNS4_8identityES12_S1C_vS1D_EENS_8epilogue10collective18CollectiveEpilogueINS1F_23Sm100TmaWarpSpecializedILi2ELi2ELi64ELb0ELb0EEEJSG_NS5_IJNSV_ISE_SB_EENSV_ISF_SB_EEEEESH_SI_SH_SI_NS1F_6fusion15FusionCallbacksIS1J_NS1N_17LinearCombinationISH_fSH_fLNS_15FloatRoundStyleE2EEESG_S1M_JEEENS4_5SM1004TMEM4LOAD26SM100_TMEM_LOAD_32dp32b64xES12_S1C_NS4_39AutoVectorizingCopyWithAssumedAlignmentILi128EEENS4_14SM90_TMA_STOREES1C_S1Y_S1Y_EEEvvEEEEvNT_6ParamsE,"a",@progbits
	.sectionflags	@""
	.align	4
.nv.constant0._ZN7cutlass13device_kernelINS_4gemm6kernel13GemmUniversalIN4cute5tupleIJiiiiEEENS1_10collective13CollectiveMmaINS1_35MainloopSm100TmaUmmaWarpSpecializedILi6ELi2ELi4ENS5_IJNS4_1CILi1EEESB_SB_EEEEENS5_IJNSA_ILi128EEESE_NSA_ILi64EEEEEENS_12float_e4m3_tENS5_IJlSB_lEEESH_SI_NS4_8TiledMMAINS4_8MMA_AtomIJNS4_10MMA_TraitsINS4_19SM100_MMA_F8F6F4_SSEJSH_SH_fSE_SE_NS4_17integral_constantINS4_4UMMA5MajorELSP_0EEESQ_NSN_INSO_7ScaleInELSR_0EEESS_EEEEEENS4_6LayoutISC_NS5_IJNSA_ILi0EEESW_SW_EEEEENS5_IJNS4_10UnderscoreESZ_SZ_EEEEENS4_13SM90_TMA_LOADENS4_14ComposedLayoutINS4_7SwizzleILi2ELi4ELi3EEENS4_18smem_ptr_flag_bitsILi8EEENSV_INS5_IJNSA_ILi8EEESF_EEENS5_IJSF_SB_EEEEEEEvNS4_8identityES12_S1C_vS1D_EENS_8epilogue10collective18CollectiveEpilogueINS1F_23Sm100TmaWarpSpecializedILi2ELi2ELi64ELb0ELb0EEEJSG_NS5_IJNSV_ISE_SB_EENSV_ISF_SB_EEEEESH_SI_SH_SI_NS1F_6fusion15FusionCallbacksIS1J_NS1N_17LinearCombinationISH_fSH_fLNS_15FloatRoundStyleE2EEESG_S1M_JEEENS4_5SM1004TMEM4LOAD26SM100_TMEM_LOAD_32dp32b64xES12_S1C_NS4_39AutoVectorizingCopyWithAssumedAlignmentILi128EEENS4_14SM90_TMA_STOREES1C_S1Y_S1Y_EEEvvEEEEvNT_6ParamsE:
	.zero		2944


//--------------------- SYMBOLS --------------------------

	.type		.nv.reservedSmem.offset0,@object
	.size		.nv.reservedSmem.offset0,0x4
	.type		.nv.reservedSmem.cap,@object
	.size		.nv.reservedSmem.cap,0x4
	.type		__assertfail,@function
